	.target	sm_100

	.elftype	@"ET_EXEC"


//--------------------- .note.nv.tkinfo           --------------------------
	.section	.note.nv.tkinfo,"",@"SHT_NOTE"
	.sectionflags	@"SHF_NOTE_NV_TKINFO"
	.tkinfo
        /*0018*/ 	.word	0x00000081
        /*0030*/ 	.string	""
        /*0030*/ 	.string	"ptxas"
        /*0030*/ 	.string	"Cuda compilation tools, release 12.9, V12.9.86"
        /*0030*/ 	.string	"Build cuda_12.9.r12.9/compiler.36037853_0"
        /*0030*/ 	.string	"-regUsageLevel 10 -arch sm_100f -m 64 "



//--------------------- .note.nv.cuver            --------------------------
	.section	.note.nv.cuver,"",@"SHT_NOTE"
	.sectionflags	@"SHF_NOTE_NV_CUVER"
        /*0018*/ 	.short	0x0001
        /*001a*/ 	.short	0x0064
        /*001c*/ 	.short	0x0001
        /*001e*/ 	.short	0x0000
        /*0020*/ 	.short	0x0001
        /*0022*/ 	.short	0x0000


//--------------------- .nv.info                  --------------------------
	.section	.nv.info,"",@"SHT_CUDA_INFO"
	.align	4


	//----- nvinfo : EIATTR_REGCOUNT
	.align		4
        /*0000*/ 	.byte	0x04, 0x2f
        /*0002*/ 	.short	(.L_15 - .L_14)
	.align		4
.L_14:
        /*0004*/ 	.word	index@(_ZN9deep_gemm24sm100_fp8_gemm_1d1d_implILN4cute4UMMA5MajorE0ELS3_0ELj0ELj4096ELj7168ELj128ELj192ELj128ELj64ELj128ELj128ELj128ELj4ELj128ELj128ELj1ELb0ELj140ELNS_8GemmTypeE1ELb0EN7cutlass10bfloat16_tENS_16EpilogueIdentityEEEvPijjj14CUtensorMap_stS9_S9_S9_S9_)
        /*0008*/ 	.word	0x0000002f


	//----- nvinfo : EIATTR_FRAME_SIZE
	.align		4
.L_15:
        /*000c*/ 	.byte	0x04, 0x11
        /*000e*/ 	.short	(.L_17 - .L_16)
	.align		4
.L_16:
        /*0010*/ 	.word	index@($__internal_3_$__cuda_sm20_div_u16)
        /*0014*/ 	.word	0x00000000


	//----- nvinfo : EIATTR_FRAME_SIZE
	.align		4
.L_17:
        /*0018*/ 	.byte	0x04, 0x11
        /*001a*/ 	.short	(.L_19 - .L_18)
	.align		4
.L_18:
        /*001c*/ 	.word	index@($__internal_2_$__cuda_sm10x_tcgen05_guardrail_trap_unallocated_columns_being_dealloced)
        /*0020*/ 	.word	0x00000000


	//----- nvinfo : EIATTR_FRAME_SIZE
	.align		4
.L_19:
        /*0024*/ 	.byte	0x04, 0x11
        /*0026*/ 	.short	(.L_21 - .L_20)
	.align		4
.L_20:
        /*0028*/ 	.word	index@($__internal_1_$__cuda_sm10x_tcgen05_guardrail_trap_phase_invalid_during_alloc)
        /*002c*/ 	.word	0x00000000


	//----- nvinfo : EIATTR_FRAME_SIZE
	.align		4
.L_21:
        /*0030*/ 	.byte	0x04, 0x11
        /*0032*/ 	.short	(.L_23 - .L_22)
	.align		4
.L_22:
        /*0034*/ 	.word	index@($__internal_0_$__cuda_sm10x_tcgen05_guardrail_trap_col_being_dealloced_not_returned_by_alloc)
        /*0038*/ 	.word	0x00000000


	//----- nvinfo : EIATTR_FRAME_SIZE
	.align		4
.L_23:
        /*003c*/ 	.byte	0x04, 0x11
        /*003e*/ 	.short	(.L_25 - .L_24)
	.align		4
.L_24:
        /*0040*/ 	.word	index@(_ZN9deep_gemm24sm100_fp8_gemm_1d1d_implILN4cute4UMMA5MajorE0ELS3_0ELj0ELj4096ELj7168ELj128ELj192ELj128ELj64ELj128ELj128ELj128ELj4ELj128ELj128ELj1ELb0ELj140ELNS_8GemmTypeE1ELb0EN7cutlass10bfloat16_tENS_16EpilogueIdentityEEEvPijjj14CUtensorMap_stS9_S9_S9_S9_)
        /*0044*/ 	.word	0x00000000


	//----- nvinfo : EIATTR_MIN_STACK_SIZE
	.align		4
.L_25:
        /*0048*/ 	.byte	0x04, 0x12
        /*004a*/ 	.short	(.L_27 - .L_26)
	.align		4
.L_26:
        /*004c*/ 	.word	index@(_ZN9deep_gemm24sm100_fp8_gemm_1d1d_implILN4cute4UMMA5MajorE0ELS3_0ELj0ELj4096ELj7168ELj128ELj192ELj128ELj64ELj128ELj128ELj128ELj4ELj128ELj128ELj1ELb0ELj140ELNS_8GemmTypeE1ELb0EN7cutlass10bfloat16_tENS_16EpilogueIdentityEEEvPijjj14CUtensorMap_stS9_S9_S9_S9_)
        /*0050*/ 	.word	0x00000000
.L_27:


//--------------------- .nv.info._ZN9deep_gemm24sm100_fp8_gemm_1d1d_implILN4cute4UMMA5MajorE0ELS3_0ELj0ELj4096ELj7168ELj128ELj192ELj128ELj64ELj128ELj128ELj128ELj4ELj128ELj128ELj1ELb0ELj140ELNS_8GemmTypeE1ELb0EN7cutlass10bfloat16_tENS_16EpilogueIdentityEEEvPijjj14CUtensorMap_stS9_S9_S9_S9_ --------------------------
	.section	.nv.info._ZN9deep_gemm24sm100_fp8_gemm_1d1d_implILN4cute4UMMA5MajorE0ELS3_0ELj0ELj4096ELj7168ELj128ELj192ELj128ELj64ELj128ELj128ELj128ELj4ELj128ELj128ELj1ELb0ELj140ELNS_8GemmTypeE1ELb0EN7cutlass10bfloat16_tENS_16EpilogueIdentityEEEvPijjj14CUtensorMap_stS9_S9_S9_S9_,"",@"SHT_CUDA_INFO"
	.sectionflags	@""
	.align	4


	//----- nvinfo : EIATTR_CUDA_API_VERSION
	.align		4
        /*0000*/ 	.byte	0x04, 0x37
        /*0002*/ 	.short	(.L_29 - .L_28)
.L_28:
        /*0004*/ 	.word	0x00000081


	//----- nvinfo : EIATTR_KPARAM_INFO
	.align		4
.L_29:
        /*0008*/ 	.byte	0x04, 0x17
        /*000a*/ 	.short	(.L_31 - .L_30)
.L_30:
        /*000c*/ 	.word	0x00000000
        /*0010*/ 	.short	0x0008
        /*0012*/ 	.short	0x0240
        /*0014*/ 	.byte	0x00, 0xf0, 0x01, 0x02


	//----- nvinfo : EIATTR_KPARAM_INFO
	.align		4
.L_31:
        /*0018*/ 	.byte	0x04, 0x17
        /*001a*/ 	.short	(.L_33 - .L_32)
.L_32:
        /*001c*/ 	.word	0x00000000
        /*0020*/ 	.short	0x0007
        /*0022*/ 	.short	0x01c0
        /*0024*/ 	.byte	0x00, 0xf0, 0x01, 0x02


	//----- nvinfo : EIATTR_KPARAM_INFO
	.align		4
.L_33:
        /*0028*/ 	.byte	0x04, 0x17
        /*002a*/ 	.short	(.L_35 - .L_34)
.L_34:
        /*002c*/ 	.word	0x00000000
        /*0030*/ 	.short	0x0006
        /*0032*/ 	.short	0x0140
        /*0034*/ 	.byte	0x00, 0xf0, 0x01, 0x02


	//----- nvinfo : EIATTR_KPARAM_INFO
	.align		4
.L_35:
        /*0038*/ 	.byte	0x04, 0x17
        /*003a*/ 	.short	(.L_37 - .L_36)
.L_36:
        /*003c*/ 	.word	0x00000000
        /*0040*/ 	.short	0x0005
        /*0042*/ 	.short	0x00c0
        /*0044*/ 	.byte	0x00, 0xf0, 0x01, 0x02


	//----- nvinfo : EIATTR_KPARAM_INFO
	.align		4
.L_37:
        /*0048*/ 	.byte	0x04, 0x17
        /*004a*/ 	.short	(.L_39 - .L_38)
.L_38:
        /*004c*/ 	.word	0x00000000
        /*0050*/ 	.short	0x0004
        /*0052*/ 	.short	0x0040
        /*0054*/ 	.byte	0x00, 0xf0, 0x01, 0x02


	//----- nvinfo : EIATTR_KPARAM_INFO
	.align		4
.L_39:
        /*0058*/ 	.byte	0x04, 0x17
        /*005a*/ 	.short	(.L_41 - .L_40)
.L_40:
        /*005c*/ 	.word	0x00000000
        /*0060*/ 	.short	0x0003
        /*0062*/ 	.short	0x0010
        /*0064*/ 	.byte	0x00, 0xf0, 0x11, 0x00


	//----- nvinfo : EIATTR_KPARAM_INFO
	.align		4
.L_41:
        /*0068*/ 	.byte	0x04, 0x17
        /*006a*/ 	.short	(.L_43 - .L_42)
.L_42:
        /*006c*/ 	.word	0x00000000
        /*0070*/ 	.short	0x0002
        /*0072*/ 	.short	0x000c
        /*0074*/ 	.byte	0x00, 0xf0, 0x11, 0x00


	//----- nvinfo : EIATTR_KPARAM_INFO
	.align		4
.L_43:
        /*0078*/ 	.byte	0x04, 0x17
        /*007a*/ 	.short	(.L_45 - .L_44)
.L_44:
        /*007c*/ 	.word	0x00000000
        /*0080*/ 	.short	0x0001
        /*0082*/ 	.short	0x0008
        /*0084*/ 	.byte	0x00, 0xf0, 0x11, 0x00


	//----- nvinfo : EIATTR_KPARAM_INFO
	.align		4
.L_45:
        /*0088*/ 	.byte	0x04, 0x17
        /*008a*/ 	.short	(.L_47 - .L_46)
.L_46:
        /*008c*/ 	.word	0x00000000
        /*0090*/ 	.short	0x0000
        /*0092*/ 	.short	0x0000
        /*0094*/ 	.byte	0x00, 0xf5, 0x21, 0x00


	//----- nvinfo : EIATTR_AT_ENTRY_FRAGMENTS
	.align		4
.L_47:
        /*0098*/ 	.byte	0x04, 0x4f
        /*009a*/ 	.short	(.L_49 - .L_48)


	//   ....[0]....
.L_48:
        /*009c*/ 	.word	0x00000004


	//----- nvinfo : EIATTR_RESERVED_SMEM_USED
	.align		4
.L_49:
        /*00a0*/ 	.byte	0x01, 0x41
	.zero		2


	//----- nvinfo : EIATTR_SPARSE_MMA_MASK
	.align		4
        /*00a4*/ 	.byte	0x03, 0x50
        /*00a6*/ 	.short	0x0000


	//----- nvinfo : EIATTR_TCGEN05_1CTA_USED
	.align		4
        /*00a8*/ 	.byte	0x01, 0x51
	.zero		2


	//----- nvinfo : EIATTR_MAXREG_COUNT
	.align		4
        /*00ac*/ 	.byte	0x03, 0x1b
        /*00ae*/ 	.short	0x00ff


	//----- nvinfo : EIATTR_NUM_BARRIERS
	.align		4
        /*00b0*/ 	.byte	0x02, 0x4c
        /*00b2*/ 	.byte	0x09
	.zero		1


	//----- nvinfo : EIATTR_INT_WARP_WIDE_INSTR_OFFSETS
	.align		4
        /*00b4*/ 	.byte	0x04, 0x31
        /*00b6*/ 	.short	(.L_51 - .L_50)


	//   ....[0]....
.L_50:
        /*00b8*/ 	.word	0x00003a80


	//   ....[1]....
        /*00bc*/ 	.word	0x00003aa0


	//----- nvinfo : EIATTR_COOP_GROUP_MASK_REGIDS
	.align		4
.L_51:
        /*00c0*/ 	.byte	0x04, 0x29
        /*00c2*/ 	.short	(.L_53 - .L_52)


	//   ....[0]....
.L_52:
        /*00c4*/ 	.word	0xffffffff


	//   ....[1]....
        /*00c8*/ 	.word	0xffffffff


	//   ....[2]....
        /*00cc*/ 	.word	0xffffffff


	//   ....[3]....
        /*00d0*/ 	.word	0xffffffff


	//   ....[4]....
        /*00d4*/ 	.word	0xffffffff


	//   ....[5]....
        /*00d8*/ 	.word	0xffffffff


	//   ....[6]....
        /*00dc*/ 	.word	0xffffffff


	//   ....[7]....
        /*00e0*/ 	.word	0xffffffff


	//   ....[8]....
        /*00e4*/ 	.word	0xffffffff


	//   ....[9]....
        /*00e8*/ 	.word	0xffffffff


	//   ....[10]....
        /*00ec*/ 	.word	0xffffffff


	//   ....[11]....
        /*00f0*/ 	.word	0xffffffff


	//   ....[12]....
        /*00f4*/ 	.word	0xffffffff


	//   ....[13]....
        /*00f8*/ 	.word	0xffffffff


	//----- nvinfo : EIATTR_COOP_GROUP_INSTR_OFFSETS
	.align		4
.L_53:
        /*00fc*/ 	.byte	0x04, 0x28
        /*00fe*/ 	.short	(.L_55 - .L_54)


	//   ....[0]....
.L_54:
        /*0100*/ 	.word	0x00000030


	//   ....[1]....
        /*0104*/ 	.word	0x00000470


	//   ....[2]....
        /*0108*/ 	.word	0x00000730


	//   ....[3]....
        /*010c*/ 	.word	0x00000b50


	//   ....[4]....
        /*0110*/ 	.word	0x00000c20


	//   ....[5]....
        /*0114*/ 	.word	0x00000ce0


	//   ....[6]....
        /*0118*/ 	.word	0x000012e0


	//   ....[7]....
        /*011c*/ 	.word	0x00001300


	//   ....[8]....
        /*0120*/ 	.word	0x00001320


	//   ....[9]....
        /*0124*/ 	.word	0x00001570


	//   ....[10]....
        /*0128*/ 	.word	0x000015a0


	//   ....[11]....
        /*012c*/ 	.word	0x000015e0


	//   ....[12]....
        /*0130*/ 	.word	0x000039a0


	//   ....[13]....
        /*0134*/ 	.word	0x00003b60


	//----- nvinfo : EIATTR_VRC_CTA_INIT_COUNT
	.align		4
.L_55:
        /*0138*/ 	.byte	0x02, 0x4a
        /*013a*/ 	.byte	0x80
	.zero		1


	//----- nvinfo : EIATTR_MBARRIER_INSTR_OFFSETS
	.align		4
        /*013c*/ 	.byte	0x04, 0x39
        /*013e*/ 	.short	(.L_57 - .L_56)


	//   ....[0]....
.L_56:
        /*0140*/ 	.word	0x00000330
        /*0144*/ 	.word	0x000000ff
        /*0148*/ 	.word	0x00031800
        /*014c*/ 	.short	0x0100
        /*014e*/ 	.byte	0x05
	.zero		1


	//   ....[1]....
        /*0150*/ 	.word	0x00000340
        /*0154*/ 	.word	0x000000ff
        /*0158*/ 	.word	0x00031820
        /*015c*/ 	.short	0x0100
        /*015e*/ 	.byte	0x05
	.zero		1


	//   ....[2]....
        /*0160*/ 	.word	0x00000350
        /*0164*/ 	.word	0x000000ff
        /*0168*/ 	.word	0x00031840
        /*016c*/ 	.short	0x0100
        /*016e*/ 	.byte	0x05
	.zero		1


	//   ....[3]....
        /*0170*/ 	.word	0x00000360
        /*0174*/ 	.word	0x000000ff
        /*0178*/ 	.word	0x00031808
        /*017c*/ 	.short	0x0100
        /*017e*/ 	.byte	0x05
	.zero		1


	//   ....[4]....
        /*0180*/ 	.word	0x00000370
        /*0184*/ 	.word	0x000000ff
        /*0188*/ 	.word	0x00031828
        /*018c*/ 	.short	0x0100
        /*018e*/ 	.byte	0x05
	.zero		1


	//   ....[5]....
        /*0190*/ 	.word	0x00000380
        /*0194*/ 	.word	0x000000ff
        /*0198*/ 	.word	0x00031848
        /*019c*/ 	.short	0x0100
        /*019e*/ 	.byte	0x05
	.zero		1


	//   ....[6]....
        /*01a0*/ 	.word	0x00000390
        /*01a4*/ 	.word	0x000000ff
        /*01a8*/ 	.word	0x00031810
        /*01ac*/ 	.short	0x0100
        /*01ae*/ 	.byte	0x05
	.zero		1


	//   ....[7]....
        /*01b0*/ 	.word	0x000003a0
        /*01b4*/ 	.word	0x000000ff
        /*01b8*/ 	.word	0x00031830
        /*01bc*/ 	.short	0x0100
        /*01be*/ 	.byte	0x05
	.zero		1


	//   ....[8]....
        /*01c0*/ 	.word	0x000003b0
        /*01c4*/ 	.word	0x000000ff
        /*01c8*/ 	.word	0x00031850
        /*01cc*/ 	.short	0x0100
        /*01ce*/ 	.byte	0x05
	.zero		1


	//   ....[9]....
        /*01d0*/ 	.word	0x000003c0
        /*01d4*/ 	.word	0x000000ff
        /*01d8*/ 	.word	0x00031818
        /*01dc*/ 	.short	0x0100
        /*01de*/ 	.byte	0x05
	.zero		1


	//   ....[10]....
        /*01e0*/ 	.word	0x000003d0
        /*01e4*/ 	.word	0x000000ff
        /*01e8*/ 	.word	0x00031838
        /*01ec*/ 	.short	0x0100
        /*01ee*/ 	.byte	0x05
	.zero		1


	//   ....[11]....
        /*01f0*/ 	.word	0x000003e0
        /*01f4*/ 	.word	0x000000ff
        /*01f8*/ 	.word	0x00031858
        /*01fc*/ 	.short	0x0100
        /*01fe*/ 	.byte	0x05
	.zero		1


	//   ....[12]....
        /*0200*/ 	.word	0x000003f0
        /*0204*/ 	.word	0x000000ff
        /*0208*/ 	.word	0x00031860
        /*020c*/ 	.short	0x0100
        /*020e*/ 	.byte	0x05
	.zero		1


	//   ....[13]....
        /*0210*/ 	.word	0x00000400
        /*0214*/ 	.word	0x000000ff
        /*0218*/ 	.word	0x00031870
        /*021c*/ 	.short	0x0100
        /*021e*/ 	.byte	0x05
	.zero		1


	//   ....[14]....
        /*0220*/ 	.word	0x00000410
        /*0224*/ 	.word	0x000000ff
        /*0228*/ 	.word	0x00031868
        /*022c*/ 	.short	0x0100
        /*022e*/ 	.byte	0x05
	.zero		1


	//   ....[15]....
        /*0230*/ 	.word	0x00000420
        /*0234*/ 	.word	0x000000ff
        /*0238*/ 	.word	0x00031878
        /*023c*/ 	.short	0x0100
        /*023e*/ 	.byte	0x05
	.zero		1


	//   ....[16]....
        /*0240*/ 	.word	0x00000a30
        /*0244*/ 	.word	0x00000002
        /*0248*/ 	.word	0x00031800
        /*024c*/ 	.short	0x010a
        /*024e*/ 	.byte	0xff
	.zero		1


	//   ....[17]....
        /*0250*/ 	.word	0x00000dd0
        /*0254*/ 	.word	0x00000002
        /*0258*/ 	.word	0x00000000
        /*025c*/ 	.short	0x0101
        /*025e*/ 	.byte	0xff
	.zero		1


	//   ....[18]....
        /*0260*/ 	.word	0x000010f0
        /*0264*/ 	.word	0x00000000
        /*0268*/ 	.word	0x00031870
        /*026c*/ 	.short	0x010a
        /*026e*/ 	.byte	0x08
	.zero		1


	//   ....[19]....
        /*0270*/ 	.word	0x00001170
        /*0274*/ 	.word	0x000000ff
        /*0278*/ 	.word	0x00031840
        /*027c*/ 	.short	0x010a
        /*027e*/ 	.byte	0x0a
	.zero		1


	//   ....[20]....
        /*0280*/ 	.word	0x00001540
        /*0284*/ 	.word	0x000000ff
        /*0288*/ 	.word	0x00031840
        /*028c*/ 	.short	0x010a
        /*028e*/ 	.byte	0x0d
	.zero		1


	//   ....[21]....
        /*0290*/ 	.word	0x00001b40
        /*0294*/ 	.word	0x00000008
        /*0298*/ 	.word	0x00031820
        /*029c*/ 	.short	0x010a
        /*029e*/ 	.byte	0xff
	.zero		1


	//   ....[22]....
        /*02a0*/ 	.word	0x00001e80
        /*02a4*/ 	.word	0x00000008
        /*02a8*/ 	.word	0x00031828
        /*02ac*/ 	.short	0x010a
        /*02ae*/ 	.byte	0xff
	.zero		1


	//   ....[23]....
        /*02b0*/ 	.word	0x00001fe0
        /*02b4*/ 	.word	0x00000008
        /*02b8*/ 	.word	0x00031830
        /*02bc*/ 	.short	0x010a
        /*02be*/ 	.byte	0xff
	.zero		1


	//   ....[24]....
        /*02c0*/ 	.word	0x00002130
        /*02c4*/ 	.word	0x00000008
        /*02c8*/ 	.word	0x00031838
        /*02cc*/ 	.short	0x010a
        /*02ce*/ 	.byte	0xff
	.zero		1


	//   ....[25]....
        /*02d0*/ 	.word	0x000026d0
        /*02d4*/ 	.word	0x00000002
        /*02d8*/ 	.word	0x00031860
        /*02dc*/ 	.short	0x010a
        /*02de*/ 	.byte	0xff
	.zero		1


	//   ....[26]....
        /*02e0*/ 	.word	0x00003800
        /*02e4*/ 	.word	0x00000002
        /*02e8*/ 	.word	0x00000000
        /*02ec*/ 	.short	0x0101
        /*02ee*/ 	.byte	0xff
	.zero		1


	//   ....[27]....
        /*02f0*/ 	.word	0x00003b90
        /*02f4*/ 	.word	0x00000002
        /*02f8*/ 	.word	0x00031800
        /*02fc*/ 	.short	0x010a
        /*02fe*/ 	.byte	0xff
	.zero		1


	//   ....[28]....
        /*0300*/ 	.word	0x00003c10
        /*0304*/ 	.word	0x00000000
        /*0308*/ 	.word	0x00031870
        /*030c*/ 	.short	0x010a
        /*030e*/ 	.byte	0xff
	.zero		1


	//   ....[29]....
        /*0310*/ 	.word	0x00003c80
        /*0314*/ 	.word	0x00000002
        /*0318*/ 	.word	0x00031840
        /*031c*/ 	.short	0x010a
        /*031e*/ 	.byte	0xff
	.zero		1


	//   ....[30]....
        /*0320*/ 	.word	0x00003cf0
        /*0324*/ 	.word	0x00000002
        /*0328*/ 	.word	0x00031840
        /*032c*/ 	.short	0x010a
        /*032e*/ 	.byte	0xff
	.zero		1


	//   ....[31]....
        /*0330*/ 	.word	0x00003d60
        /*0334*/ 	.word	0x00000008
        /*0338*/ 	.word	0x00031820
        /*033c*/ 	.short	0x010a
        /*033e*/ 	.byte	0xff
	.zero		1


	//   ....[32]....
        /*0340*/ 	.word	0x00003dd0
        /*0344*/ 	.word	0x00000008
        /*0348*/ 	.word	0x00031828
        /*034c*/ 	.short	0x010a
        /*034e*/ 	.byte	0xff
	.zero		1


	//   ....[33]....
        /*0350*/ 	.word	0x00003e40
        /*0354*/ 	.word	0x00000008
        /*0358*/ 	.word	0x00031830
        /*035c*/ 	.short	0x010a
        /*035e*/ 	.byte	0xff
	.zero		1


	//   ....[34]....
        /*0360*/ 	.word	0x00003eb0
        /*0364*/ 	.word	0x00000008
        /*0368*/ 	.word	0x00031838
        /*036c*/ 	.short	0x010a
        /*036e*/ 	.byte	0xff
	.zero		1


	//   ....[35]....
        /*0370*/ 	.word	0x00003f10
        /*0374*/ 	.word	0x00000002
        /*0378*/ 	.word	0x00031860
        /*037c*/ 	.short	0x010a
        /*037e*/ 	.byte	0xff
	.zero		1


	//----- nvinfo : EIATTR_NUM_MBARRIERS
	.align		4
.L_57:
        /*0380*/ 	.byte	0x03, 0x38
        /*0382*/ 	.short	0x0010


	//----- nvinfo : EIATTR_EXIT_INSTR_OFFSETS
	.align		4
        /*0384*/ 	.byte	0x04, 0x1c
        /*0386*/ 	.short	(.L_59 - .L_58)


	//   ....[0]....
.L_58:
        /*0388*/ 	.word	0x00000830


	//   ....[1]....
        /*038c*/ 	.word	0x00000e20


	//   ....[2]....
        /*0390*/ 	.word	0x00000ef0


	//   ....[3]....
        /*0394*/ 	.word	0x00001860


	//   ....[4]....
        /*0398*/ 	.word	0x000018d0


	//   ....[5]....
        /*039c*/ 	.word	0x000022c0


	//   ....[6]....
        /*03a0*/ 	.word	0x00002320


	//   ....[7]....
        /*03a4*/ 	.word	0x00003980


	//   ....[8]....
        /*03a8*/ 	.word	0x00003b70


	//----- nvinfo : EIATTR_MAX_THREADS
	.align		4
.L_59:
        /*03ac*/ 	.byte	0x04, 0x05
        /*03ae*/ 	.short	(.L_61 - .L_60)
.L_60:
        /*03b0*/ 	.word	0x00000100
        /*03b4*/ 	.word	0x00000001
        /*03b8*/ 	.word	0x00000001


	//----- nvinfo : EIATTR_CRS_STACK_SIZE
	.align		4
.L_61:
        /*03bc*/ 	.byte	0x04, 0x1e
        /*03be*/ 	.short	(.L_63 - .L_62)
.L_62:
        /*03c0*/ 	.word	0x00000000


	//----- nvinfo : EIATTR_CBANK_PARAM_SIZE
	.align		4
.L_63:
        /*03c4*/ 	.byte	0x03, 0x19
        /*03c6*/ 	.short	0x02c0


	//----- nvinfo : EIATTR_PARAM_CBANK
	.align		4
        /*03c8*/ 	.byte	0x04, 0x0a
        /*03ca*/ 	.short	(.L_65 - .L_64)
	.align		4
.L_64:
        /*03cc*/ 	.word	index@(.nv.constant0._ZN9deep_gemm24sm100_fp8_gemm_1d1d_implILN4cute4UMMA5MajorE0ELS3_0ELj0ELj4096ELj7168ELj128ELj192ELj128ELj64ELj128ELj128ELj128ELj4ELj128ELj128ELj1ELb0ELj140ELNS_8GemmTypeE1ELb0EN7cutlass10bfloat16_tENS_16EpilogueIdentityEEEvPijjj14CUtensorMap_stS9_S9_S9_S9_)
        /*03d0*/ 	.short	0x0380
        /*03d2*/ 	.short	0x02c0


	//----- nvinfo : EIATTR_SW_WAR
	.align		4
.L_65:
        /*03d4*/ 	.byte	0x04, 0x36
        /*03d6*/ 	.short	(.L_67 - .L_66)
.L_66:
        /*03d8*/ 	.word	0x00000008
.L_67:


//--------------------- .nv.compat                --------------------------
	.section	.nv.compat,"",@"SHT_CUDA_COMPAT_INFO"
	.align	4
        /*0000*/ 	.byte	0x02, 0x02, 0x02, 0x00, 0x02, 0x05, 0x05, 0x00, 0x02, 0x03, 0x01, 0x00, 0x02, 0x06, 0x01, 0x00


//--------------------- .nv.callgraph             --------------------------
	.section	.nv.callgraph,"",@"SHT_CUDA_CALLGRAPH"
	.align	4
	.sectionentsize	8
	.align		4
        /*0000*/ 	.word	0x00000000
	.align		4
        /*0004*/ 	.word	0xffffffff
	.align		4
        /*0008*/ 	.word	0x00000000
	.align		4
        /*000c*/ 	.word	0xfffffffe
	.align		4
        /*0010*/ 	.word	0x00000000
	.align		4
        /*0014*/ 	.word	0xfffffffd
	.align		4
        /*0018*/ 	.word	0x00000000
	.align		4
        /*001c*/ 	.word	0xfffffffc


//--------------------- .nv.constant4             --------------------------
	.section	.nv.constant4,"a",@progbits
	.align	8
	.align		8
.nv.constant4:
        /*0000*/ 	.dword	_ZN47_INTERNAL_ddf13153_9_kernel_cu_52d0deed_28917164cuda3std3__45__cpo5beginE
	.align		8
        /*0008*/ 	.dword	_ZN47_INTERNAL_ddf13153_9_kernel_cu_52d0deed_28917164cuda3std3__45__cpo3endE
	.align		8
        /*0010*/ 	.dword	_ZN47_INTERNAL_ddf13153_9_kernel_cu_52d0deed_28917164cuda3std3__45__cpo6cbeginE
	.align		8
        /*0018*/ 	.dword	_ZN47_INTERNAL_ddf13153_9_kernel_cu_52d0deed_28917164cuda3std3__45__cpo4cendE
	.align		8
        /*0020*/ 	.dword	_ZN47_INTERNAL_ddf13153_9_kernel_cu_52d0deed_28917164cuda3std3__449_GLOBAL__N__ddf13153_9_kernel_cu_52d0deed_28917166ignoreE
	.align		8
        /*0028*/ 	.dword	_ZN47_INTERNAL_ddf13153_9_kernel_cu_52d0deed_28917164cuda3std3__419piecewise_constructE
	.align		8
        /*0030*/ 	.dword	_ZN47_INTERNAL_ddf13153_9_kernel_cu_52d0deed_28917164cuda3std3__48in_placeE
	.align		8
        /*0038*/ 	.dword	_ZN47_INTERNAL_ddf13153_9_kernel_cu_52d0deed_28917164cuda3std6ranges3__45__cpo4swapE
	.align		8
        /*0040*/ 	.dword	_ZN47_INTERNAL_ddf13153_9_kernel_cu_52d0deed_28917164cuda3std6ranges3__45__cpo9iter_moveE
	.align		8
        /*0048*/ 	.dword	_ZN47_INTERNAL_ddf13153_9_kernel_cu_52d0deed_28917164cute7productE
	.align		8
        /*0050*/ 	.dword	_ZN47_INTERNAL_ddf13153_9_kernel_cu_52d0deed_28917164cute1_E


//--------------------- .text._ZN9deep_gemm24sm100_fp8_gemm_1d1d_implILN4cute4UMMA5MajorE0ELS3_0ELj0ELj4096ELj7168ELj128ELj192ELj128ELj64ELj128ELj128ELj128ELj4ELj128ELj128ELj1ELb0ELj140ELNS_8GemmTypeE1ELb0EN7cutlass10bfloat16_tENS_16EpilogueIdentityEEEvPijjj14CUtensorMap_stS9_S9_S9_S9_ --------------------------
	.section	.text._ZN9deep_gemm24sm100_fp8_gemm_1d1d_implILN4cute4UMMA5MajorE0ELS3_0ELj0ELj4096ELj7168ELj128ELj192ELj128ELj64ELj128ELj128ELj128ELj4ELj128ELj128ELj1ELb0ELj140ELNS_8GemmTypeE1ELb0EN7cutlass10bfloat16_tENS_16EpilogueIdentityEEEvPijjj14CUtensorMap_stS9_S9_S9_S9_,"ax",@progbits
	.align	128
        .global         _ZN9deep_gemm24sm100_fp8_gemm_1d1d_implILN4cute4UMMA5MajorE0ELS3_0ELj0ELj4096ELj7168ELj128ELj192ELj128ELj64ELj128ELj128ELj128ELj4ELj128ELj128ELj1ELb0ELj140ELNS_8GemmTypeE1ELb0EN7cutlass10bfloat16_tENS_16EpilogueIdentityEEEvPijjj14CUtensorMap_stS9_S9_S9_S9_
        .type           _ZN9deep_gemm24sm100_fp8_gemm_1d1d_implILN4cute4UMMA5MajorE0ELS3_0ELj0ELj4096ELj7168ELj128ELj192ELj128ELj64ELj128ELj128ELj128ELj4ELj128ELj128ELj1ELb0ELj140ELNS_8GemmTypeE1ELb0EN7cutlass10bfloat16_tENS_16EpilogueIdentityEEEvPijjj14CUtensorMap_stS9_S9_S9_S9_,@function
        .size           _ZN9deep_gemm24sm100_fp8_gemm_1d1d_implILN4cute4UMMA5MajorE0ELS3_0ELj0ELj4096ELj7168ELj128ELj192ELj128ELj64ELj128ELj128ELj128ELj4ELj128ELj128ELj1ELb0ELj140ELNS_8GemmTypeE1ELb0EN7cutlass10bfloat16_tENS_16EpilogueIdentityEEEvPijjj14CUtensorMap_stS9_S9_S9_S9_,(.L_x_69 - _ZN9deep_gemm24sm100_fp8_gemm_1d1d_implILN4cute4UMMA5MajorE0ELS3_0ELj0ELj4096ELj7168ELj128ELj192ELj128ELj64ELj128ELj128ELj128ELj4ELj128ELj128ELj1ELb0ELj140ELNS_8GemmTypeE1ELb0EN7cutlass10bfloat16_tENS_16EpilogueIdentityEEEvPijjj14CUtensorMap_stS9_S9_S9_S9_)
        .other          _ZN9deep_gemm24sm100_fp8_gemm_1d1d_implILN4cute4UMMA5MajorE0ELS3_0ELj0ELj4096ELj7168ELj128ELj192ELj128ELj64ELj128ELj128ELj128ELj4ELj128ELj128ELj1ELb0ELj140ELNS_8GemmTypeE1ELb0EN7cutlass10bfloat16_tENS_16EpilogueIdentityEEEvPijjj14CUtensorMap_stS9_S9_S9_S9_,@"STO_CUDA_ENTRY STV_DEFAULT"
_ZN9deep_gemm24sm100_fp8_gemm_1d1d_implILN4cute4UMMA5MajorE0ELS3_0ELj0ELj4096ELj7168ELj128ELj192ELj128ELj64ELj128ELj128ELj128ELj4ELj128ELj128ELj1ELb0ELj140ELNS_8GemmTypeE1ELb0EN7cutlass10bfloat16_tENS_16EpilogueIdentityEEEvPijjj14CUtensorMap_stS9_S9_S9_S9_:
.text._ZN9deep_gemm24sm100_fp8_gemm_1d1d_implILN4cute4UMMA5MajorE0ELS3_0ELj0ELj4096ELj7168ELj128ELj192ELj128ELj64ELj128ELj128ELj128ELj4ELj128ELj128ELj1ELb0ELj140ELNS_8GemmTypeE1ELb0EN7cutlass10bfloat16_tENS_16EpilogueIdentityEEEvPijjj14CUtensorMap_stS9_S9_S9_S9_:
[----:B------:R-:W1:Y:S01]  /*0000*/  LDC R1, c[0x0][0x37c] ;  /* 0x0000df00ff017b82 */ /* 0x000e620000000800 */
[----:B------:R-:W2:Y:S02]  /*0010*/  S2R R0, SR_TID.X ;  /* 0x0000000000007919 */ /* 0x000ea40000002100 */
[----:B--2---:R-:W-:-:S05]  /*0020*/  SHF.R.U32.HI R0, RZ, 0x5, R0 ;  /* 0x00000005ff007819 */ /* 0x004fca0000011600 */
[----:B------:R-:W2:Y:S02]  /*0030*/  SHFL.IDX PT, R3, R0, RZ, 0x1f ;  /* 0x00001fff00037589 */ /* 0x000ea400000e0000 */
[----:B--2---:R-:W-:-:S13]  /*0040*/  ISETP.NE.AND P0, PT, R3, 0x2, PT ;  /* 0x000000020300780c */ /* 0x004fda0003f05270 */
[----:B-1----:R-:W-:Y:S05]  /*0050*/  @!P0 BRA `(.L_x_0) ;  /* 0x0000000400008947 */ /* 0x002fea0003800000 */
[----:B------:R-:W-:-:S13]  /*0060*/  ISETP.NE.AND P0, PT, R3, 0x1, PT ;  /* 0x000000010300780c */ /* 0x000fda0003f05270 */
[----:B------:R-:W-:Y:S05]  /*0070*/  @!P0 BRA `(.L_x_1) ;  /* 0x0000000000608947 */ /* 0x000fea0003800000 */
[----:B------:R-:W-:-:S13]  /*0080*/  ISETP.NE.AND P0, PT, R3, RZ, PT ;  /* 0x000000ff0300720c */ /* 0x000fda0003f05270 */
[----:B------:R-:W-:Y:S05]  /*0090*/  @P0 BRA `(.L_x_2) ;  /* 0x0000000400a80947 */ /* 0x000fea0003800000 */
[----:B------:R-:W-:Y:S01]  /*00a0*/  ELECT P0, URZ, PT ;  /* 0x0000000000ff782f */ /* 0x000fe20003800000 */
[----:B------:R-:W-:-:S12]  /*00b0*/  BSSY.RECONVERGENT B0, `(.L_x_3) ;  /* 0x0000013000007945 */ /* 0x000fd80003800200 */
[----:B------:R-:W-:Y:S05]  /*00c0*/  @!P0 BRA `(.L_x_4) ;  /* 0x0000000000448947 */ /* 0x000fea0003800000 */
[----:B------:R-:W1:Y:S02]  /*00d0*/  LDCU.64 UR4, c[0x0][0x348] ;  /* 0x00006900ff0477ac */ /* 0x000e640008000a00 */
[----:B-1----:R-:W-:Y:S02]  /*00e0*/  UIADD3 UR12, UP4, UPT, UR4, 0x40, URZ ;  /* 0x00000040040c7890 */ /* 0x002fe4000ff9e0ff */
[----:B------:R-:W-:Y:S02]  /*00f0*/  UIADD3 UR10, UP3, UPT, UR4, 0xc0, URZ ;  /* 0x000000c0040a7890 */ /* 0x000fe4000ff7e0ff */
[----:B------:R-:W-:Y:S02]  /*0100*/  UIADD3 UR8, UP2, UPT, UR4, 0x140, URZ ;  /* 0x0000014004087890 */ /* 0x000fe4000ff5e0ff */
[----:B------:R-:W-:Y:S02]  /*0110*/  UIADD3 UR6, UP1, UPT, UR4, 0x1c0, URZ ;  /* 0x000001c004067890 */ /* 0x000fe4000ff3e0ff */
[----:B------:R-:W-:-:S02]  /*0120*/  UIADD3 UR4, UP0, UPT, UR4, 0x240, URZ ;  /* 0x0000024004047890 */ /* 0x000fc4000ff1e0ff */
[----:B------:R-:W-:Y:S02]  /*0130*/  UIADD3.X UR13, UPT, UPT, URZ, UR5, URZ, UP4, !UPT ;  /* 0x00000005ff0d7290 */ /* 0x000fe4000a7fe4ff */
[----:B------:R-:W-:Y:S02]  /*0140*/  UIADD3.X UR11, UPT, UPT, URZ, UR5, URZ, UP3, !UPT ;  /* 0x00000005ff0b7290 */ /* 0x000fe40009ffe4ff */
[----:B------:R-:W-:Y:S02]  /*0150*/  UIADD3.X UR9, UPT, UPT, URZ, UR5, URZ, UP2, !UPT ;  /* 0x00000005ff097290 */ /* 0x000fe400097fe4ff */
[----:B------:R-:W-:Y:S02]  /*0160*/  UIADD3.X UR7, UPT, UPT, URZ, UR5, URZ, UP1, !UPT ;  /* 0x00000005ff077290 */ /* 0x000fe40008ffe4ff */
[----:B------:R-:W-:Y:S01]  /*0170*/  UIADD3.X UR5, UPT, UPT, URZ, UR5, URZ, UP0, !UPT ;  /* 0x00000005ff057290 */ /* 0x000fe200087fe4ff */
[----:B------:R1:W-:Y:S02]  /*0180*/  UTMACCTL.PF [UR12] ;  /* 0x000000000c0079b9 */ /* 0x0003e40008040000 */
[----:B------:R1:W-:Y:S02]  /*0190*/  UTMACCTL.PF [UR10] ;  /* 0x000000000a0079b9 */ /* 0x0003e40008040000 */
[----:B------:R1:W-:Y:S02]  /*01a0*/  UTMACCTL.PF [UR8] ;  /* 0x00000000080079b9 */ /* 0x0003e40008040000 */
[----:B------:R1:W-:Y:S02]  /*01b0*/  UTMACCTL.PF [UR6] ;  /* 0x00000000060079b9 */ /* 0x0003e40008040000 */
[----:B------:R1:W-:Y:S02]  /*01c0*/  UTMACCTL.PF [UR4] ;  /* 0x00000000040079b9 */ /* 0x0003e40008040000 */
[----:B-1----:R-:W-:Y:S01]  /*01d0*/  NOP ;  /* 0x0000000000007918 */ /* 0x002fe20000000000 */
.L_x_4:
[----:B------:R-:W-:Y:S05]  /*01e0*/  BSYNC.RECONVERGENT B0 ;  /* 0x0000000000007941 */ /* 0x000fea0003800200 */
.L_x_3:
[----:B------:R-:W-:Y:S05]  /*01f0*/  BRA `(.L_x_2) ;  /* 0x0000000400507947 */ /* 0x000fea0003800000 */
.L_x_1:
[----:B------:R-:W-:Y:S01]  /*0200*/  ELECT P0, URZ, PT ;  /* 0x0000000000ff782f */ /* 0x000fe20003800000 */
[----:B------:R-:W-:-:S12]  /*0210*/  BSSY.RECONVERGENT B0, `(.L_x_5) ;  /* 0x0000023000007945 */ /* 0x000fd80003800200 */
[----:B------:R-:W-:Y:S05]  /*0220*/  @!P0 BRA `(.L_x_6) ;  /* 0x0000000000848947 */ /* 0x000fea0003800000 */
[----:B------:R-:W1:Y:S01]  /*0230*/  S2UR UR5, SR_CgaCtaId ;  /* 0x00000000000579c3 */ /* 0x000e620000008800 */
[----:B------:R-:W-:Y:S01]  /*0240*/  UMOV UR7, 0x400 ;  /* 0x0000040000077882 */ /* 0x000fe20000000000 */
[----:B------:R-:W-:Y:S01]  /*0250*/  UMOV UR6, 0x1 ;  /* 0x0000000100067882 */ /* 0x000fe20000000000 */
[----:B------:R-:W-:Y:S02]  /*0260*/  UMOV UR4, 0x20 ;  /* 0x0000002000047882 */ /* 0x000fe40000000000 */
[----:B------:R-:W-:-:S04]  /*0270*/  UIADD3 UR8, UPT, UPT, -UR4, 0x100000, URZ ;  /* 0x0010000004087890 */ /* 0x000fc8000fffe1ff */
[----:B------:R-:W-:Y:S02]  /*0280*/  USHF.L.U32 UR9, UR8, 0xb, URZ ;  /* 0x0000000b08097899 */ /* 0x000fe400080006ff */
[----:B------:R-:W-:Y:S01]  /*0290*/  USHF.L.U32 UR8, UR8, 0x1, URZ ;  /* 0x0000000108087899 */ /* 0x000fe200080006ff */
[----:B------:R-:W-:Y:S02]  /*02a0*/  UMOV UR4, 0x80 ;  /* 0x0000008000047882 */ /* 0x000fe40000000000 */
[----:B------:R-:W-:-:S04]  /*02b0*/  UIADD3 UR10, UPT, UPT, -UR4, 0x100000, URZ ;  /* 0x00100000040a7890 */ /* 0x000fc8000fffe1ff */
[----:B------:R-:W-:Y:S02]  /*02c0*/  USHF.L.U32 UR11, UR10, 0xb, URZ ;  /* 0x0000000b0a0b7899 */ /* 0x000fe400080006ff */
[----:B------:R-:W-:Y:S02]  /*02d0*/  USHF.L.U32 UR10, UR10, 0x1, URZ ;  /* 0x000000010a0a7899 */ /* 0x000fe400080006ff */
[----:B-1----:R-:W-:Y:S02]  /*02e0*/  ULEA UR5, UR5, UR7, 0x18 ;  /* 0x0000000705057291 */ /* 0x002fe4000f8ec0ff */
[----:B------:R-:W-:-:S04]  /*02f0*/  UIADD3 UR6, UPT, UPT, -UR6, 0x100000, URZ ;  /* 0x0010000006067890 */ /* 0x000fc8000fffe1ff */
[----:B------:R-:W-:Y:S02]  /*0300*/  USHF.L.U32 UR7, UR6, 0xb, URZ ;  /* 0x0000000b06077899 */ /* 0x000fe400080006ff */
[----:B------:R-:W-:Y:S01]  /*0310*/  USHF.L.U32 UR6, UR6, 0x1, URZ ;  /* 0x0000000106067899 */ /* 0x000fe200080006ff */
[----:B------:R-:W1:Y:S11]  /*0320*/  FENCE.VIEW.ASYNC.S ;  /* 0x00000000000073c6 */ /* 0x000e760000000000 */
[----:B-1----:R1:W2:Y:S01]  /*0330*/  SYNCS.EXCH.64 URZ, [UR5+0x31800], UR6 ;  /* 0x0318000605ff75b2 */ /* 0x0022a20008000100 */
[----:B------:R1:W3:Y:S01]  /*0340*/  SYNCS.EXCH.64 URZ, [UR5+0x31820], UR6 ;  /* 0x0318200605ff75b2 */ /* 0x0002e20008000100 */
[----:B------:R1:W4:Y:S01]  /*0350*/  SYNCS.EXCH.64 URZ, [UR5+0x31840], UR8 ;  /* 0x0318400805ff75b2 */ /* 0x0003220008000100 */
[----:B------:R1:W1:Y:S01]  /*0360*/  SYNCS.EXCH.64 URZ, [UR5+0x31808], UR6 ;  /* 0x0318080605ff75b2 */ /* 0x0002620008000100 */
        /* <DEDUP_REMOVED lines=12> */
[----:B------:R-:W-:Y:S01]  /*0430*/  NOP ;  /* 0x0000000000007918 */ /* 0x000fe20000000000 */
.L_x_6:
[----:B-1----:R-:W-:Y:S05]  /*0440*/  BSYNC.RECONVERGENT B0 ;  /* 0x0000000000007941 */ /* 0x002fea0003800200 */
.L_x_5:
[----:B------:R-:W-:Y:S05]  /*0450*/  BRA `(.L_x_2) ;  /* 0x0000000000b87947 */ /* 0x000fea0003800000 */
.L_x_0:
[----:B------:R-:W1:Y:S01]  /*0460*/  S2UR UR6, SR_CgaCtaId ;  /* 0x00000000000679c3 */ /* 0x000e620000008800 */
[----:B------:R-:W-:Y:S01]  /*0470*/  NOP ;  /* 0x0000000000007918 */ /* 0x000fe20000000000 */
[----:B------:R-:W-:Y:S01]  /*0480*/  UMOV UR4, 0x40 ;  /* 0x0000004000047882 */ /* 0x000fe20000000000 */
[----:B------:R-:W-:Y:S01]  /*0490*/  UMOV UR5, 0x400 ;  /* 0x0000040000057882 */ /* 0x000fe20000000000 */
[----:B-1----:R-:W-:Y:S02]  /*04a0*/  ULEA UR4, UR6, UR4, 0x18 ;  /* 0x0000000406047291 */ /* 0x002fe4000f8ec0ff */
[----:B------:R-:W-:-:S07]  /*04b0*/  ULEA UR5, UR6, UR5, 0x18 ;  /* 0x0000000506057291 */ /* 0x000fce000f8ec0ff */
[----:B------:R-:W1:Y:S02]  /*04c0*/  LDS.U8 R0, [UR4] ;  /* 0x00000004ff007984 */ /* 0x000e640008000000 */
[----:B-1----:R-:W-:-:S13]  /*04d0*/  ISETP.NE.AND P0, PT, R0, RZ, PT ;  /* 0x000000ff0000720c */ /* 0x002fda0003f05270 */
[----:B------:R-:W-:Y:S05]  /*04e0*/  @P0 BRA `(.L_x_7) ;  /* 0x00000000007c0947 */ /* 0x000fea0003800000 */
[----:B------:R-:W-:-:S13]  /*04f0*/  ELECT P0, URZ, PT ;  /* 0x0000000000ff782f */ /* 0x000fda0003800000 */
[----:B------:R-:W-:Y:S05]  /*0500*/  @!P0 BRA `(.L_x_8) ;  /* 0x0000000000848947 */ /* 0x000fea0003800000 */
[----:B------:R-:W-:Y:S01]  /*0510*/  UMOV UR4, 0x10 ;  /* 0x0000001000047882 */ /* 0x000fe20000000000 */
[----:B------:R-:W-:-:S04]  /*0520*/  IMAD.MOV.U32 R2, RZ, RZ, 0xffff ;  /* 0x0000ffffff027424 */ /* 0x000fc800078e00ff */
[----:B------:R-:W-:Y:S04]  /*0530*/  DEPBAR.LE SB1, 0x36 ;  /* 0x00009d800000791a */ /* 0x000fe80000000000 */
[----:B------:R-:W1:Y:S02]  /*0540*/  UTCATOMSWS.FIND_AND_SET.ALIGN UP0, UR4, UR4 ;  /* 0x00000004000475e3 */ /* 0x000e640008000800 */
[----:B-1----:R-:W-:Y:S01]  /*0550*/  PLOP3.LUT P0, PT, PT, PT, UP0, 0x80, 0x8 ;  /* 0x000000000008781c */ /* 0x002fe20003f0f008 */
[----:B------:R-:W-:-:S03]  /*0560*/  IMAD.U32 R5, RZ, RZ, UR4 ;  /* 0x00000004ff057e24 */ /* 0x000fc6000f8e00ff */
[----:B------:R-:W-:-:S04]  /*0570*/  SEL R0, RZ, 0xffffffff, !P0 ;  /* 0xffffffffff007807 */ /* 0x000fc80004000000 */
[----:B------:R-:W-:Y:S01]  /*0580*/  ISETP.NE.AND P0, PT, R0, RZ, PT ;  /* 0x000000ff0000720c */ /* 0x000fe20003f05270 */
[----:B------:R-:W-:-:S12]  /*0590*/  IMAD.MOV.U32 R0, RZ, RZ, 0x1 ;  /* 0x00000001ff007424 */ /* 0x000fd800078e00ff */
[----:B------:R-:W-:Y:S05]  /*05a0*/  @P0 BRA `(.L_x_9) ;  /* 0x0000000000240947 */ /* 0x000fea0003800000 */
.L_x_10:
[----:B------:R-:W-:Y:S05]  /*05b0*/  NANOSLEEP 0x64 ;  /* 0x000000640000795d */ /* 0x000fea0003800000 */
[----:B------:R-:W-:-:S05]  /*05c0*/  UMOV UR4, 0x10 ;  /* 0x0000001000047882 */ /* 0x000fca0000000000 */
[----:B------:R-:W-:Y:S04]  /*05d0*/  DEPBAR.LE SB1, 0x36 ;  /* 0x00009d800000791a */ /* 0x000fe80000000000 */
[----:B------:R-:W1:Y:S02]  /*05e0*/  UTCATOMSWS.FIND_AND_SET.ALIGN UP0, UR4, UR4 ;  /* 0x00000004000475e3 */ /* 0x000e640008000800 */
[----:B-1----:R-:W-:Y:S01]  /*05f0*/  PLOP3.LUT P0, PT, PT, PT, UP0, 0x80, 0x8 ;  /* 0x000000000008781c */ /* 0x002fe20003f0f008 */
[----:B------:R-:W-:-:S03]  /*0600*/  IMAD.U32 R5, RZ, RZ, UR4 ;  /* 0x00000004ff057e24 */ /* 0x000fc6000f8e00ff */
[----:B------:R-:W-:-:S04]  /*0610*/  SEL R4, RZ, 0xffffffff, !P0 ;  /* 0xffffffffff047807 */ /* 0x000fc80004000000 */
[----:B------:R-:W-:-:S13]  /*0620*/  ISETP.NE.AND P0, PT, R4, RZ, PT ;  /* 0x000000ff0400720c */ /* 0x000fda0003f05270 */
[----:B------:R-:W-:Y:S05]  /*0630*/  @!P0 BRA `(.L_x_10) ;  /* 0xfffffffc00dc8947 */ /* 0x000fea000383ffff */
.L_x_9:
[C---:B------:R-:W-:Y:S01]  /*0640*/  VIADD R4, R5.reuse, 0x10 ;  /* 0x0000001005047836 */ /* 0x040fe20000000000 */
[----:B------:R-:W-:Y:S01]  /*0650*/  UMOV UR4, 0x50 ;  /* 0x0000005000047882 */ /* 0x000fe20000000000 */
[----:B------:R-:W-:Y:S01]  /*0660*/  SHF.L.U32 R2, R2, R5, RZ ;  /* 0x0000000502027219 */ /* 0x000fe200000006ff */
[----:B------:R-:W-:Y:S01]  /*0670*/  ULEA UR4, UR6, UR4, 0x18 ;  /* 0x0000000406047291 */ /* 0x000fe2000f8ec0ff */
[----:B------:R-:W-:Y:S01]  /*0680*/  IMAD.SHL.U32 R5, R5, 0x20, RZ ;  /* 0x0000002005057824 */ /* 0x000fe200078e00ff */
[----:B------:R-:W-:-:S04]  /*0690*/  SHF.L.U32 R0, R0, R4, RZ ;  /* 0x0000000400007219 */ /* 0x000fc800000006ff */
[----:B------:R-:W-:-:S05]  /*06a0*/  LOP3.LUT R0, R0, R2, RZ, 0xfc, !PT ;  /* 0x0000000200007212 */ /* 0x000fca00078efcff */
[----:B------:R1:W-:Y:S04]  /*06b0*/  ATOMS.OR RZ, [UR4], R0 ;  /* 0x00000000ffff798c */ /* 0x0003e8000b000004 */
[----:B------:R1:W-:Y:S01]  /*06c0*/  STS [UR5+0x31880], R5 ;  /* 0x03188005ff007988 */ /* 0x0003e20008000805 */
[----:B------:R-:W-:Y:S05]  /*06d0*/  BRA `(.L_x_8) ;  /* 0x0000000000107947 */ /* 0x000fea0003800000 */
.L_x_7:
[----:B------:R-:W-:Y:S02]  /*06e0*/  MOV R0, 0xffffffff ;  /* 0xffffffff00007802 */ /* 0x000fe40000000f00 */
[----:B------:R-:W-:-:S03]  /*06f0*/  MOV R4, 0x720 ;  /* 0x0000072000047802 */ /* 0x000fc60000000f00 */
[----:B------:R1:W-:Y:S04]  /*0700*/  STS [UR5+0x31880], R0 ;  /* 0x03188000ff007988 */ /* 0x0003e80008000805 */
[----:B-1----:R-:W-:Y:S05]  /*0710*/  CALL.REL.NOINC `($__internal_1_$__cuda_sm10x_tcgen05_guardrail_trap_phase_invalid_during_alloc) ;  /* 0x00000038001c7944 */ /* 0x002fea0003c00000 */
.L_x_8:
[----:B------:R-:W-:Y:S05]  /*0720*/  WARPSYNC.ALL ;  /* 0x0000000000007948 */ /* 0x000fea0003800000 */
[----:B------:R-:W-:Y:S01]  /*0730*/  NOP ;  /* 0x0000000000007918 */ /* 0x000fe20000000000 */
.L_x_2:
[----:B-1----:R-:W1:Y:S01]  /*0740*/  LDC R0, c[0x0][0x388] ;  /* 0x0000e200ff007b82 */ /* 0x002e620000000800 */
[----:B------:R-:W4:Y:S07]  /*0750*/  S2R R21, SR_LANEID ;  /* 0x0000000000157919 */ /* 0x000f2e0000000000 */
[----:B--234-:R-:W-:Y:S01]  /*0760*/  BAR.SYNC.DEFER_BLOCKING 0x0 ;  /* 0x0000000000007b1d */ /* 0x01cfe20000010000 */
[----:B------:R-:W-:Y:S02]  /*0770*/  ISETP.NE.AND P0, PT, R3, RZ, PT ;  /* 0x000000ff0300720c */ /* 0x000fe40003f05270 */
[----:B-1----:R-:W-:-:S04]  /*0780*/  IADD3 R0, PT, PT, R0, 0x7f, RZ ;  /* 0x0000007f00007810 */ /* 0x002fc80007ffe0ff */
[----:B------:R-:W-:-:S05]  /*0790*/  SHF.R.U32.HI R20, RZ, 0x7, R0 ;  /* 0x00000007ff147819 */ /* 0x000fca0000011600 */
[----:B------:R-:W-:Y:S02]  /*07a0*/  IMAD R2, R20, 0x16, RZ ;  /* 0x0000001614027824 */ /* 0x000fe400078e02ff */
[----:B------:R-:W-:Y:S05]  /*07b0*/  @!P0 BRA `(.L_x_11) ;  /* 0x0000001000348947 */ /* 0x000fea0003800000 */
[----:B------:R-:W-:Y:S01]  /*07c0*/  ISETP.NE.AND P0, PT, R3, 0x1, PT ;  /* 0x000000010300780c */ /* 0x000fe20003f05270 */
[----:B------:R-:W1:-:S12]  /*07d0*/  S2UR UR5, SR_CgaCtaId ;  /* 0x00000000000579c3 */ /* 0x000e580000008800 */
[----:B------:R-:W-:Y:S05]  /*07e0*/  @!P0 BRA `(.L_x_12) ;  /* 0x0000000400988947 */ /* 0x000fea0003800000 */
[----:B------:R-:W-:-:S13]  /*07f0*/  ISETP.NE.AND P0, PT, R3, 0x2, PT ;  /* 0x000000020300780c */ /* 0x000fda0003f05270 */
[----:B------:R-:W-:Y:S05]  /*0800*/  @P0 BRA `(.L_x_13) ;  /* 0x0000001800bc0947 */ /* 0x000fea0003800000 */
[----:B------:R-:W2:Y:S02]  /*0810*/  S2UR UR4, SR_CTAID.X ;  /* 0x00000000000479c3 */ /* 0x000ea40000002500 */
[----:B--2---:R-:W-:-:S13]  /*0820*/  ISETP.LE.U32.AND P0, PT, R2, UR4, PT ;  /* 0x0000000402007c0c */ /* 0x004fda000bf03070 */
[----:B-1----:R-:W-:Y:S05]  /*0830*/  @P0 EXIT ;  /* 0x000000000000094d */ /* 0x002fea0003800000 */
[----:B------:R-:W-:Y:S01]  /*0840*/  ULOP3.LUT UR4, URZ, UR4, URZ, 0x33, !UPT ;  /* 0x00000004ff047292 */ /* 0x000fe2000f8e33ff */
[----:B------:R-:W-:Y:S01]  /*0850*/  SHF.R.U32.HI R20, RZ, 0x3, R21 ;  /* 0x00000003ff147819 */ /* 0x000fe20000011615 */
[----:B------:R-:W-:Y:S02]  /*0860*/  HFMA2 R16, -RZ, RZ, 0, 0 ;  /* 0x00000000ff107431 */ /* 0x000fe400000001ff */
[----:B------:R-:W-:Y:S01]  /*0870*/  IMAD.MOV.U32 R15, RZ, RZ, RZ ;  /* 0x000000ffff0f7224 */ /* 0x000fe200078e00ff */
[----:B------:R-:W-:Y:S01]  /*0880*/  UMOV UR5, URZ ;  /* 0x000000ff00057c82 */ /* 0x000fe20008000000 */
[----:B------:R-:W-:Y:S01]  /*0890*/  LOP3.LUT R18, R20, 0x2, RZ, 0x3c, !PT ;  /* 0x0000000214127812 */ /* 0x000fe200078e3cff */
[----:B------:R-:W-:Y:S01]  /*08a0*/  VIADD R25, R2, UR4 ;  /* 0x0000000402197c36 */ /* 0x000fe20008000000 */
[C---:B------:R-:W-:Y:S01]  /*08b0*/  LOP3.LUT R17, R20.reuse, 0x3, RZ, 0x3c, !PT ;  /* 0x0000000314117812 */ /* 0x040fe200078e3cff */
[C---:B------:R-:W-:Y:S01]  /*08c0*/  IMAD.SHL.U32 R0, R20.reuse, 0x20, RZ ;  /* 0x0000002014007824 */ /* 0x040fe200078e00ff */
[----:B------:R-:W-:Y:S01]  /*08d0*/  LOP3.LUT R19, R20, 0x1, RZ, 0x3c, !PT ;  /* 0x0000000114137812 */ /* 0x000fe200078e3cff */
[C---:B------:R-:W-:Y:S01]  /*08e0*/  IMAD R20, R21.reuse, 0x4, R20 ;  /* 0x0000000415147824 */ /* 0x040fe200078e0214 */
[----:B------:R-:W-:Y:S01]  /*08f0*/  SHF.R.U32.HI R25, RZ, 0x2, R25 ;  /* 0x00000002ff197819 */ /* 0x000fe20000011619 */
[C---:B------:R-:W-:Y:S01]  /*0900*/  IMAD.IADD R24, R0.reuse, 0x1, R21 ;  /* 0x0000000100187824 */ /* 0x040fe200078e0215 */
[C---:B------:R-:W-:Y:S01]  /*0910*/  LOP3.LUT R23, R0.reuse, 0x20, RZ, 0x3c, !PT ;  /* 0x0000002000177812 */ /* 0x040fe200078e3cff */
[----:B------:R-:W-:Y:S01]  /*0920*/  IMAD R18, R21, 0x4, R18 ;  /* 0x0000000415127824 */ /* 0x000fe200078e0212 */
[C---:B------:R-:W-:Y:S01]  /*0930*/  LOP3.LUT R22, R0.reuse, 0x40, RZ, 0x3c, !PT ;  /* 0x0000004000167812 */ /* 0x040fe200078e3cff */
[----:B------:R-:W-:Y:S01]  /*0940*/  IMAD.HI.U32 R25, R25, 0x3a83a83b, RZ ;  /* 0x3a83a83b19197827 */ /* 0x000fe200078e00ff */
[----:B------:R-:W-:-:S02]  /*0950*/  LOP3.LUT R0, R0, 0x60, RZ, 0x3c, !PT ;  /* 0x0000006000007812 */ /* 0x000fc400078e3cff */
[C---:B------:R-:W-:Y:S01]  /*0960*/  LEA R19, R21.reuse, R19, 0x2 ;  /* 0x0000001315137211 */ /* 0x040fe200078e10ff */
[----:B------:R-:W-:Y:S01]  /*0970*/  IMAD R17, R21, 0x4, R17 ;  /* 0x0000000415117824 */ /* 0x000fe200078e0211 */
[----:B------:R-:W-:Y:S01]  /*0980*/  IADD3 R23, PT, PT, R23, R21, RZ ;  /* 0x0000001517177210 */ /* 0x000fe20007ffe0ff */
[----:B------:R-:W-:Y:S01]  /*0990*/  IMAD.IADD R22, R22, 0x1, R21 ;  /* 0x0000000116167824 */ /* 0x000fe200078e0215 */
[----:B------:R-:W-:Y:S01]  /*09a0*/  SHF.R.U32.HI R25, RZ, 0x3, R25 ;  /* 0x00000003ff197819 */ /* 0x000fe20000011619 */
[----:B------:R-:W-:-:S07]  /*09b0*/  IMAD.IADD R21, R0, 0x1, R21 ;  /* 0x0000000100157824 */ /* 0x000fce00078e0215 */
.L_x_17:
[----:B------:R-:W1:Y:S01]  /*09c0*/  S2R R0, SR_CgaCtaId ;  /* 0x0000000000007919 */ /* 0x000e620000008800 */
[----:B------:R-:W-:Y:S01]  /*09d0*/  MOV R2, 0x400 ;  /* 0x0000040000027802 */ /* 0x000fe20000000f00 */
[----:B------:R-:W-:-:S03]  /*09e0*/  UMOV UR4, URZ ;  /* 0x000000ff00047c82 */ /* 0x000fc60008000000 */
[----:B-1----:R-:W-:-:S07]  /*09f0*/  LEA R0, R0, R2, 0x18 ;  /* 0x0000000200007211 */ /* 0x002fce00078ec0ff */
.L_x_16:
[----:B------:R-:W-:Y:S01]  /*0a00*/  LEA R2, R15, R0, 0x3 ;  /* 0x000000000f027211 */ /* 0x000fe200078e18ff */
[----:B------:R-:W-:Y:S01]  /*0a10*/  ULOP3.LUT UP0, URZ, UR4, 0x3, URZ, 0xc0, !UPT ;  /* 0x0000000304ff7892 */ /* 0x000fe2000f80c0ff */
[----:B------:R-:W-:-:S04]  /*0a20*/  SHF.L.U32 R4, R16, 0x1f, RZ ;  /* 0x0000001f10047819 */ /* 0x000fc800000006ff */
[----:B------:R-:W1:Y:S02]  /*0a30*/  SYNCS.PHASECHK.TRANS64.TRYWAIT P0, [R2+URZ+0x31800], R4 ;  /* 0x03180004020075a7 */ /* 0x000e6400080011ff */
[----:B-1----:R-:W-:Y:S05]  /*0a40*/  @!P0 BRA `(.L_x_14) ;  /* 0x00000030004c8947 */ /* 0x002fea0003800000 */
.L_x_48:
[----:B------:R-:W-:Y:S05]  /*0a50*/  BRA.U UP0, `(.L_x_15) ;  /* 0x0000000100bc7547 */ /* 0x000fea000b800000 */
[C-C-:B------:R-:W-:Y:S02]  /*0a60*/  IMAD R11, R15.reuse, 0x200, R0.reuse ;  /* 0x000002000f0b7824 */ /* 0x140fe400078e0200 */
[----:B------:R-:W-:Y:S02]  /*0a70*/  IMAD R3, R15, 0x400, R0 ;  /* 0x000004000f037824 */ /* 0x000fe400078e0200 */
[--C-:B------:R-:W-:Y:S01]  /*0a80*/  IMAD R10, R24, 0x4, R11.reuse ;  /* 0x00000004180a7824 */ /* 0x100fe200078e020b */
[-C--:B------:R-:W-:Y:S01]  /*0a90*/  LEA R9, R23, R11.reuse, 0x2 ;  /* 0x0000000b17097211 */ /* 0x080fe200078e10ff */
[--C-:B------:R-:W-:Y:S01]  /*0aa0*/  IMAD R7, R22, 0x4, R11.reuse ;  /* 0x0000000416077824 */ /* 0x100fe200078e020b */
[-C--:B-1----:R-:W-:Y:S01]  /*0ab0*/  LEA R5, R21, R11.reuse, 0x2 ;  /* 0x0000000b15057211 */ /* 0x082fe200078e10ff */
[----:B------:R-:W-:Y:S01]  /*0ac0*/  IMAD R4, R19, 0x4, R11 ;  /* 0x0000000413047824 */ /* 0x000fe200078e020b */
[-C--:B------:R-:W-:Y:S01]  /*0ad0*/  LEA R8, R20, R11.reuse, 0x2 ;  /* 0x0000000b14087211 */ /* 0x080fe200078e10ff */
[----:B------:R-:W1:Y:S01]  /*0ae0*/  LDS R10, [R10+0x30000] ;  /* 0x030000000a0a7984 */ /* 0x000e620000000800 */
[----:B------:R-:W-:Y:S01]  /*0af0*/  LEA R6, R18, R11, 0x2 ;  /* 0x0000000b12067211 */ /* 0x000fe200078e10ff */
[----:B------:R-:W-:Y:S01]  /*0b00*/  IMAD R12, R23, 0x4, R3 ;  /* 0x00000004170c7824 */ /* 0x000fe200078e0203 */
[----:B------:R-:W-:Y:S01]  /*0b10*/  LEA R14, R24, R3, 0x2 ;  /* 0x00000003180e7211 */ /* 0x000fe200078e10ff */
[----:B------:R-:W2:Y:S04]  /*0b20*/  LDS R9, [R9+0x30000] ;  /* 0x0300000009097984 */ /* 0x000ea80000000800 */
[----:B------:R-:W3:Y:S04]  /*0b30*/  LDS R7, [R7+0x30000] ;  /* 0x0300000007077984 */ /* 0x000ee80000000800 */
[----:B------:R-:W4:Y:S01]  /*0b40*/  LDS R5, [R5+0x30000] ;  /* 0x0300000005057984 */ /* 0x000f220000000800 */
[----:B------:R-:W-:-:S03]  /*0b50*/  NOP ;  /* 0x0000000000007918 */ /* 0x000fc60000000000 */
[----:B-1----:R1:W-:Y:S04]  /*0b60*/  STS [R8+0x30000], R10 ;  /* 0x0300000a08007388 */ /* 0x0023e80000000800 */
[----:B--2---:R2:W-:Y:S04]  /*0b70*/  STS [R4+0x30000], R9 ;  /* 0x0300000904007388 */ /* 0x0045e80000000800 */
[----:B---3--:R3:W-:Y:S01]  /*0b80*/  STS [R6+0x30000], R7 ;  /* 0x0300000706007388 */ /* 0x0087e20000000800 */
[----:B-1----:R-:W-:Y:S01]  /*0b90*/  LEA R10, R22, R3, 0x2 ;  /* 0x00000003160a7211 */ /* 0x002fe200078e10ff */
[----:B------:R-:W-:-:S02]  /*0ba0*/  IMAD R8, R21, 0x4, R3 ;  /* 0x0000000415087824 */ /* 0x000fc400078e0203 */
[----:B--2---:R-:W-:Y:S01]  /*0bb0*/  IMAD R4, R17, 0x4, R11 ;  /* 0x0000000411047824 */ /* 0x004fe200078e020b */
[----:B---3--:R-:W-:-:S04]  /*0bc0*/  LEA R6, R20, R3, 0x2 ;  /* 0x0000000314067211 */ /* 0x008fc800078e10ff */
[----:B----4-:R1:W-:Y:S04]  /*0bd0*/  STS [R4+0x30000], R5 ;  /* 0x0300000504007388 */ /* 0x0103e80000000800 */
[----:B------:R-:W2:Y:S04]  /*0be0*/  LDS R13, [R14+0x30800] ;  /* 0x030800000e0d7984 */ /* 0x000ea80000000800 */
[----:B------:R-:W3:Y:S04]  /*0bf0*/  LDS R11, [R12+0x30800] ;  /* 0x030800000c0b7984 */ /* 0x000ee80000000800 */
[----:B------:R-:W4:Y:S04]  /*0c00*/  LDS R9, [R10+0x30800] ;  /* 0x030800000a097984 */ /* 0x000f280000000800 */
[----:B------:R-:W5:Y:S01]  /*0c10*/  LDS R7, [R8+0x30800] ;  /* 0x0308000008077984 */ /* 0x000f620000000800 */
[----:B------:R-:W-:Y:S01]  /*0c20*/  NOP ;  /* 0x0000000000007918 */ /* 0x000fe20000000000 */
[----:B-1----:R-:W-:Y:S01]  /*0c30*/  IMAD R5, R19, 0x4, R3 ;  /* 0x0000000413057824 */ /* 0x002fe200078e0203 */
[----:B------:R-:W-:-:S02]  /*0c40*/  LEA R4, R18, R3, 0x2 ;  /* 0x0000000312047211 */ /* 0x000fc400078e10ff */
[----:B------:R-:W-:Y:S01]  /*0c50*/  LEA R3, R17, R3, 0x2 ;  /* 0x0000000311037211 */ /* 0x000fe200078e10ff */
[----:B--2---:R-:W-:Y:S04]  /*0c60*/  STS [R6+0x30800], R13 ;  /* 0x0308000d06007388 */ /* 0x004fe80000000800 */
[----:B---3--:R-:W-:Y:S04]  /*0c70*/  STS [R5+0x30800], R11 ;  /* 0x0308000b05007388 */ /* 0x008fe80000000800 */
[----:B----4-:R-:W-:Y:S04]  /*0c80*/  STS [R4+0x30800], R9 ;  /* 0x0308000904007388 */ /* 0x010fe80000000800 */
[----:B-----5:R-:W-:Y:S04]  /*0c90*/  STS [R3+0x30800], R7 ;  /* 0x0308000703007388 */ /* 0x020fe80000000800 */
[----:B------:R-:W1:Y:S04]  /*0ca0*/  LDS R14, [R14+0x30a00] ;  /* 0x030a00000e0e7984 */ /* 0x000e680000000800 */
[----:B------:R-:W2:Y:S04]  /*0cb0*/  LDS R12, [R12+0x30a00] ;  /* 0x030a00000c0c7984 */ /* 0x000ea80000000800 */
[----:B------:R-:W3:Y:S04]  /*0cc0*/  LDS R10, [R10+0x30a00] ;  /* 0x030a00000a0a7984 */ /* 0x000ee80000000800 */
[----:B------:R-:W4:Y:S01]  /*0cd0*/  LDS R8, [R8+0x30a00] ;  /* 0x030a000008087984 */ /* 0x000f220000000800 */
[----:B------:R-:W-:-:S03]  /*0ce0*/  NOP ;  /* 0x0000000000007918 */ /* 0x000fc60000000000 */
[----:B-1----:R1:W-:Y:S04]  /*0cf0*/  STS [R6+0x30a00], R14 ;  /* 0x030a000e06007388 */ /* 0x0023e80000000800 */
[----:B--2---:R1:W-:Y:S04]  /*0d00*/  STS [R5+0x30a00], R12 ;  /* 0x030a000c05007388 */ /* 0x0043e80000000800 */
[----:B---3--:R1:W-:Y:S04]  /*0d10*/  STS [R4+0x30a00], R10 ;  /* 0x030a000a04007388 */ /* 0x0083e80000000800 */
[----:B----4-:R1:W-:Y:S01]  /*0d20*/  STS [R3+0x30a00], R8 ;  /* 0x030a000803007388 */ /* 0x0103e20000000800 */
[----:B------:R2:W-:Y:S06]  /*0d30*/  MEMBAR.ALL.CTA ;  /* 0x0000000000007992 */ /* 0x0005ec0000008000 */
[----:B--2---:R-:W2:Y:S02]  /*0d40*/  FENCE.VIEW.ASYNC.S ;  /* 0x00000000000073c6 */ /* 0x004ea40000000000 */
.L_x_15:
[C---:B------:R-:W-:Y:S01]  /*0d50*/  ISETP.NE.AND P0, PT, R15.reuse, 0x3, PT ;  /* 0x000000030f00780c */ /* 0x040fe20003f05270 */
[----:B------:R-:W-:Y:S01]  /*0d60*/  VIADD R15, R15, 0x1 ;  /* 0x000000010f0f7836 */ /* 0x000fe20000000000 */
[----:B------:R-:W-:Y:S01]  /*0d70*/  UIADD3 UR4, UPT, UPT, UR4, 0x1, URZ ;  /* 0x0000000104047890 */ /* 0x000fe2000fffe0ff */
[----:B-1----:R-:W-:-:S03]  /*0d80*/  VIADD R2, R2, 0x31840 ;  /* 0x0003184002027836 */ /* 0x002fc60000000000 */
[----:B------:R-:W-:Y:S01]  /*0d90*/  SEL R15, R15, RZ, P0 ;  /* 0x000000ff0f0f7207 */ /* 0x000fe20000000000 */
[----:B------:R-:W-:Y:S01]  /*0da0*/  UISETP.NE.AND UP0, UPT, UR4, 0x38, UPT ;  /* 0x000000380400788c */ /* 0x000fe2000bf05270 */
[----:B------:R-:W-:Y:S02]  /*0db0*/  PRMT R2, RZ, 0x654, R2 ;  /* 0x00000654ff027816 */ /* 0x000fe40000000002 */
[----:B------:R-:W-:Y:S02]  /*0dc0*/  ISETP.NE.AND P0, PT, R15, RZ, PT ;  /* 0x000000ff0f00720c */ /* 0x000fe40003f05270 */
[----:B--2---:R1:W-:Y:S02]  /*0dd0*/  SYNCS.ARRIVE.TRANS64.RED.A1T0 RZ, [R2+URZ], RZ ;  /* 0x000000ff02ff79a7 */ /* 0x0043e400081004ff */
[----:B-1----:R-:W-:-:S04]  /*0de0*/  SEL R2, RZ, 0x1, P0 ;  /* 0x00000001ff027807 */ /* 0x002fc80000000000 */
[----:B------:R-:W-:Y:S01]  /*0df0*/  LOP3.LUT R16, R16, R2, RZ, 0x3c, !PT ;  /* 0x0000000210107212 */ /* 0x000fe200078e3cff */
[----:B------:R-:W-:Y:S06]  /*0e00*/  BRA.U UP0, `(.L_x_16) ;  /* 0xfffffff900fc7547 */ /* 0x000fec000b83ffff */
[----:B------:R-:W-:-:S13]  /*0e10*/  ISETP.NE.AND P0, PT, R25, UR5, PT ;  /* 0x0000000519007c0c */ /* 0x000fda000bf05270 */
[----:B------:R-:W-:Y:S05]  /*0e20*/  @!P0 EXIT ;  /* 0x000000000000894d */ /* 0x000fea0003800000 */
[----:B------:R-:W-:Y:S01]  /*0e30*/  UIADD3 UR5, UPT, UPT, UR5, 0x1, URZ ;  /* 0x0000000105057890 */ /* 0x000fe2000fffe0ff */
[----:B------:R-:W-:Y:S05]  /*0e40*/  BRA `(.L_x_17) ;  /* 0xfffffff800dc7947 */ /* 0x000fea000383ffff */
.L_x_12:
[----:B-1----:R-:W-:-:S09]  /*0e50*/  UISETP.NE.AND UP0, UPT, UR5, URZ, UPT ;  /* 0x000000ff0500728c */ /* 0x002fd2000bf05270 */
[----:B------:R-:W-:Y:S05]  /*0e60*/  BRA.U UP0, `(.L_x_13) ;  /* 0x0000001500247547 */ /* 0x000fea000b800000 */
[----:B------:R-:W1:Y:S01]  /*0e70*/  S2UR UR4, SR_CTAID.X ;  /* 0x00000000000479c3 */ /* 0x000e620000002500 */
[----:B------:R-:W-:Y:S02]  /*0e80*/  UMOV UR8, 0x400 ;  /* 0x0000040000087882 */ /* 0x000fe40000000000 */
[----:B------:R-:W-:-:S04]  /*0e90*/  ULEA UR8, UR5, UR8, 0x18 ;  /* 0x0000000805087291 */ /* 0x000fc8000f8ec0ff */
[----:B------:R-:W-:Y:S02]  /*0ea0*/  UIADD3 UR5, UPT, UPT, UR8, 0x18000, URZ ;  /* 0x0001800008057890 */ /* 0x000fe4000fffe0ff */
[----:B------:R-:W-:Y:S02]  /*0eb0*/  UIADD3 UR6, UPT, UPT, UR8, 0x8000, URZ ;  /* 0x0000800008067890 */ /* 0x000fe4000fffe0ff */
[----:B------:R-:W-:-:S04]  /*0ec0*/  USHF.R.U32.HI UR5, URZ, 0x4, UR5 ;  /* 0x00000004ff057899 */ /* 0x000fc80008011605 */
[----:B------:R-:W-:Y:S01]  /*0ed0*/  ULOP3.LUT UR5, UR5, 0x3fc0, URZ, 0xc0, !UPT ;  /* 0x00003fc005057892 */ /* 0x000fe2000f8ec0ff */
[----:B-1----:R-:W-:-:S13]  /*0ee0*/  ISETP.LE.U32.AND P0, PT, R2, UR4, PT ;  /* 0x0000000402007c0c */ /* 0x002fda000bf03070 */
[----:B------:R-:W-:Y:S05]  /*0ef0*/  @P0 EXIT ;  /* 0x000000000000094d */ /* 0x000fea0003800000 */
[----:B------:R-:W-:Y:S01]  /*0f00*/  ULOP3.LUT UR4, URZ, UR4, URZ, 0x33, !UPT ;  /* 0x00000004ff047292 */ /* 0x000fe2000f8e33ff */
[----:B------:R-:W-:Y:S01]  /*0f10*/  IMAD.U32 R5, RZ, RZ, UR5 ;  /* 0x00000005ff057e24 */ /* 0x000fe2000f8e00ff */
[----:B------:R-:W-:Y:S01]  /*0f20*/  USHF.R.U32.HI UR6, URZ, 0x4, UR6 ;  /* 0x00000004ff067899 */ /* 0x000fe20008011606 */
[C---:B------:R-:W-:Y:S01]  /*0f30*/  ISETP.GE.U32.AND P0, PT, R21.reuse, 0x4, PT ;  /* 0x000000041500780c */ /* 0x040fe20003f06070 */
[----:B------:R-:W-:Y:S01]  /*0f40*/  IMAD.MOV.U32 R4, RZ, RZ, RZ ;  /* 0x000000ffff047224 */ /* 0x000fe200078e00ff */
[----:B------:R-:W-:Y:S01]  /*0f50*/  UMOV UR17, URZ ;  /* 0x000000ff00117c82 */ /* 0x000fe20008000000 */
[----:B------:R-:W-:Y:S01]  /*0f60*/  VIADD R3, R2, UR4 ;  /* 0x0000000402037c36 */ /* 0x000fe20008000000 */
[----:B------:R-:W-:Y:S01]  /*0f70*/  ULOP3.LUT UR6, UR6, 0x3fc0, URZ, 0xc0, !UPT ;  /* 0x00003fc006067892 */ /* 0x000fe2000f8ec0ff */
[C---:B------:R-:W-:Y:S01]  /*0f80*/  IMAD R5, R21.reuse, 0x600, R5 ;  /* 0x0000060015057824 */ /* 0x040fe200078e0205 */
[----:B------:R-:W-:Y:S01]  /*0f90*/  UMOV UR15, URZ ;  /* 0x000000ff000f7c82 */ /* 0x000fe20008000000 */
[----:B------:R-:W-:Y:S01]  /*0fa0*/  UMOV UR7, 0x184 ;  /* 0x0000018400077882 */ /* 0x000fe20000000000 */
[----:B------:R-:W-:Y:S01]  /*0fb0*/  SHF.R.U32.HI R3, RZ, 0x2, R3 ;  /* 0x00000002ff037819 */ /* 0x000fe20000011603 */
[----:B------:R-:W-:Y:S01]  /*0fc0*/  UMOV UR4, 0x180 ;  /* 0x0000018000047882 */ /* 0x000fe20000000000 */
[----:B------:R-:W-:Y:S01]  /*0fd0*/  LEA R6, R21, UR6, 0xa ;  /* 0x0000000615067c11 */ /* 0x000fe2000f8e50ff */
[----:B------:R-:W-:Y:S01]  /*0fe0*/  UMOV UR6, 0x180 ;  /* 0x0000018000067882 */ /* 0x000fe20000000000 */
[----:B------:R-:W-:Y:S01]  /*0ff0*/  SEL R5, R5, RZ, !P0 ;  /* 0x000000ff05057207 */ /* 0x000fe20004000000 */
[----:B------:R-:W-:Y:S01]  /*1000*/  IMAD.HI.U32 R3, R3, 0x3a83a83b, RZ ;  /* 0x3a83a83b03037827 */ /* 0x000fe200078e00ff */
[----:B------:R-:W-:Y:S01]  /*1010*/  SEL R6, R6, RZ, !P0 ;  /* 0x000000ff06067207 */ /* 0x000fe20004000000 */
[----:B------:R-:W-:-:S03]  /*1020*/  UMOV UR5, 0x184 ;  /* 0x0000018400057882 */ /* 0x000fc60000000000 */
[----:B------:R-:W-:-:S07]  /*1030*/  SHF.R.U32.HI R3, RZ, 0x3, R3 ;  /* 0x00000003ff037819 */ /* 0x000fce0000011603 */
.L_x_24:
[----:B------:R-:W-:Y:S02]  /*1040*/  USHF.R.U32.HI UR10, URZ, 0x1, UR17 ;  /* 0x00000001ff0a7899 */ /* 0x000fe40008011611 */
[----:B------:R-:W-:Y:S02]  /*1050*/  USHF.L.U32 UR9, UR17, 0x3, URZ ;  /* 0x0000000311097899 */ /* 0x000fe400080006ff */
[----:B------:R-:W-:Y:S02]  /*1060*/  ULOP3.LUT UR10, UR10, 0x1, URZ, 0xc, !UPT ;  /* 0x000000010a0a7892 */ /* 0x000fe4000f8e0cff */
[----:B------:R-:W-:Y:S02]  /*1070*/  ULOP3.LUT UR9, UR9, 0x8, URZ, 0xc0, !UPT ;  /* 0x0000000809097892 */ /* 0x000fe4000f8ec0ff */
[----:B------:R-:W-:Y:S02]  /*1080*/  USHF.L.U32 UR10, UR10, 0x1f, URZ ;  /* 0x0000001f0a0a7899 */ /* 0x000fe400080006ff */
[----:B------:R-:W-:-:S02]  /*1090*/  ULOP3.LUT UR12, UR17, 0x1, URZ, 0xc0, !UPT ;  /* 0x00000001110c7892 */ /* 0x000fc4000f8ec0ff */
[----:B------:R-:W-:Y:S01]  /*10a0*/  MOV R0, UR9 ;  /* 0x0000000900007c02 */ /* 0x000fe20008000f00 */
[----:B------:R-:W-:Y:S01]  /*10b0*/  UIADD3 UR9, UPT, UPT, UR8, UR9, URZ ;  /* 0x0000000908097290 */ /* 0x000fe2000fffe0ff */
[----:B------:R-:W-:Y:S01]  /*10c0*/  MOV R2, UR10 ;  /* 0x0000000a00027c02 */ /* 0x000fe20008000f00 */
[----:B------:R-:W-:Y:S02]  /*10d0*/  UIMAD UR12, UR12, 0xc0, URZ ;  /* 0x000000c00c0c78a4 */ /* 0x000fe4000f8e02ff */
[----:B------:R-:W-:Y:S01]  /*10e0*/  UIADD3 UR11, UPT, UPT, UR9, 0x31860, URZ ;  /* 0x00031860090b7890 */ /* 0x000fe2000fffe0ff */
[----:B------:R-:W1:Y:S02]  /*10f0*/  SYNCS.PHASECHK.TRANS64.TRYWAIT P0, [R0+UR8+0x31870], R2 ;  /* 0x03187002000075a7 */ /* 0x000e640008001108 */
[----:B-1----:R-:W-:Y:S09]  /*1100*/  @!P0 BRA `(.L_x_18) ;  /* 0x0000002800b48947 */ /* 0x002ff20003800000 */
.L_x_50:
[----:B------:R-:W-:Y:S01]  /*1110*/  NOP ;  /* 0x0000000000007918 */ /* 0x000fe20000000000 */
[----:B------:R-:W-:-:S05]  /*1120*/  UMOV UR16, URZ ;  /* 0x000000ff00107c82 */ /* 0x000fca0008000000 */
.L_x_23:
[----:B------:R-:W-:Y:S01]  /*1130*/  ULEA UR10, UR15, UR8, 0x3 ;  /* 0x000000080f0a7291 */ /* 0x000fe2000f8e18ff */
[----:B-1----:R-:W-:Y:S01]  /*1140*/  SHF.L.U32 R9, R4, 0x1f, RZ ;  /* 0x0000001f04097819 */ /* 0x002fe200000006ff */
[----:B------:R-:W-:Y:S01]  /*1150*/  ULOP3.LUT UP0, UR14, UR16, 0x2, URZ, 0xc0, !UPT ;  /* 0x00000002100e7892 */ /* 0x000fe2000f80c0ff */
[----:B------:R-:W-:Y:S06]  /*1160*/  MOV R0, UR15 ;  /* 0x0000000f00007c02 */ /* 0x000fec0008000f00 */
[----:B------:R-:W1:Y:S02]  /*1170*/  SYNCS.PHASECHK.TRANS64.TRYWAIT P0, [UR10+0x31840], R9 ;  /* 0x03184009ff0075a7 */ /* 0x000e64000800110a */
[----:B-12---:R-:W-:Y:S05]  /*1180*/  @!P0 BRA `(.L_x_19) ;  /* 0x0000002800b48947 */ /* 0x006fea0003800000 */
.L_x_52:
[----:B------:R-:W-:Y:S01]  /*1190*/  NOP ;  /* 0x0000000000007918 */ /* 0x000fe20000000000 */
[----:B------:R-:W-:Y:S05]  /*11a0*/  BRA.U UP0, `(.L_x_20) ;  /* 0x0000000100487547 */ /* 0x000fea000b800000 */
[----:B------:R-:W-:Y:S02]  /*11b0*/  ULEA UR22, UR15, UR8, 0x9 ;  /* 0x000000080f167291 */ /* 0x000fe4000f8e48ff */
[----:B------:R-:W-:Y:S02]  /*11c0*/  ULEA UR9, UR15, UR8, 0xa ;  /* 0x000000080f097291 */ /* 0x000fe4000f8e50ff */
[----:B------:R-:W-:Y:S02]  /*11d0*/  UIADD3 UR22, UPT, UPT, UR22, 0x30000, URZ ;  /* 0x0003000016167890 */ /* 0x000fe4000fffe0ff */
[----:B------:R-:W-:Y:S02]  /*11e0*/  UIADD3 UR13, UPT, UPT, UR9, 0x30800, URZ ;  /* 0x00030800090d7890 */ /* 0x000fe4000fffe0ff */
[----:B------:R-:W-:Y:S02]  /*11f0*/  UIADD3 UR9, UPT, UPT, UR9, 0x30a00, URZ ;  /* 0x00030a0009097890 */ /* 0x000fe4000fffe0ff */
[----:B------:R-:W-:Y:S02]  /*1200*/  USHF.R.U32.HI UR22, URZ, 0x4, UR22 ;  /* 0x00000004ff167899 */ /* 0x000fe40008011616 */
[----:B------:R-:W-:Y:S02]  /*1210*/  USHF.R.U32.HI UR13, URZ, 0x4, UR13 ;  /* 0x00000004ff0d7899 */ /* 0x000fe4000801160d */
[----:B------:R-:W-:Y:S02]  /*1220*/  USHF.R.U32.HI UR9, URZ, 0x4, UR9 ;  /* 0x00000004ff097899 */ /* 0x000fe40008011609 */
[----:B------:R-:W-:Y:S02]  /*1230*/  ULOP3.LUT UR18, UR22, 0x3fe0, URZ, 0xc0, !UPT ;  /* 0x00003fe016127892 */ /* 0x000fe4000f8ec0ff */
[----:B------:R-:W-:Y:S02]  /*1240*/  ULOP3.LUT UR20, UR13, 0x3fc0, URZ, 0xc0, !UPT ;  /* 0x00003fc00d147892 */ /* 0x000fe4000f8ec0ff */
[----:B------:R-:W-:Y:S01]  /*1250*/  ULOP3.LUT UR22, UR9, 0x3fe0, URZ, 0xc0, !UPT ;  /* 0x00003fe009167892 */ /* 0x000fe2000f8ec0ff */
[----:B------:R-:W-:Y:S01]  /*1260*/  UMOV UR19, 0x4008 ;  /* 0x0000400800137882 */ /* 0x000fe20000000000 */
[----:B------:R-:W-:Y:S01]  /*1270*/  UMOV UR21, 0x4008 ;  /* 0x0000400800157882 */ /* 0x000fe20000000000 */
[----:B------:R-:W-:Y:S02]  /*1280*/  UMOV UR23, 0x4008 ;  /* 0x0000400800177882 */ /* 0x000fe40000000000 */
[----:B------:R2:W-:Y:S02]  /*1290*/  UTCCP.T.S.4x32dp128bit tmem[0x180], gdesc[UR18] ;  /* 0x00018012ff0079e7 */ /* 0x0005e40009100000 */
[----:B------:R2:W-:Y:S02]  /*12a0*/  UTCCP.T.S.4x32dp128bit tmem[0x184], gdesc[UR20] ;  /* 0x00018414ff0079e7 */ /* 0x0005e40009100000 */
[----:B------:R2:W-:Y:S01]  /*12b0*/  UTCCP.T.S.4x32dp128bit tmem[0x188], gdesc[UR22] ;  /* 0x00018816ff0079e7 */ /* 0x0005e20009100000 */
[----:B------:R-:W-:Y:S02]  /*12c0*/  NOP ;  /* 0x0000000000007918 */ /* 0x000fe40000000000 */
.L_x_20:
[----:B------:R-:W-:Y:S01]  /*12d0*/  UISETP.NE.AND UP0, UPT, UR15, 0x3, UPT ;  /* 0x000000030f00788c */ /* 0x000fe2000bf05270 */
[----:B-1----:R-:W-:Y:S01]  /*12e0*/  SHFL.IDX PT, R2, R6, R0, 0x1f ;  /* 0x00001f0006027589 */ /* 0x002fe200000e0000 */
[----:B------:R-:W-:Y:S01]  /*12f0*/  UIADD3 UR9, UPT, UPT, UR15, 0x1, URZ ;  /* 0x000000010f097890 */ /* 0x000fe2000fffe0ff */
[----:B------:R-:W-:Y:S03]  /*1300*/  NOP ;  /* 0x0000000000007918 */ /* 0x000fe60000000000 */
[----:B------:R-:W-:Y:S03]  /*1310*/  USEL UR9, UR9, URZ, UP0 ;  /* 0x000000ff09097287 */ /* 0x000fe60008000000 */
[----:B------:R-:W1:Y:S01]  /*1320*/  SHFL.IDX PT, R0, R5, R0, 0x1f ;  /* 0x00001f0005007589 */ /* 0x000e6200000e0000 */
[----:B------:R-:W-:Y:S02]  /*1330*/  USHF.L.U32 UR15, UR14, 0x4, URZ ;  /* 0x000000040e0f7899 */ /* 0x000fe400080006ff */
[----:B------:R-:W-:Y:S02]  /*1340*/  ULEA UR13, UR9, UR8, 0x3 ;  /* 0x00000008090d7291 */ /* 0x000fe4000f8e18ff */
[----:B------:R-:W-:Y:S01]  /*1350*/  ULEA UR14, UR14, 0x8b0, 0xd ;  /* 0x000008b00e0e7891 */ /* 0x000fe2000f8e68ff */
[----:B------:R-:W-:Y:S01]  /*1360*/  ISETP.NE.AND P0, PT, RZ, UR9, PT ;  /* 0x00000009ff007c0c */ /* 0x000fe2000bf05270 */
[----:B------:R-:W-:Y:S02]  /*1370*/  UISETP.NE.AND UP0, UPT, UR16, URZ, UPT ;  /* 0x000000ff1000728c */ /* 0x000fe4000bf05270 */
[----:B------:R-:W-:Y:S02]  /*1380*/  UPRMT UR15, UR15, 0x5410, UR14 ;  /* 0x000054100f0f7896 */ /* 0x000fe4000800000e */
[----:B------:R-:W-:Y:S01]  /*1390*/  UIADD3 UR10, UPT, UPT, UR10, 0x31820, URZ ;  /* 0x000318200a0a7890 */ /* 0x000fe2000fffe0ff */
[----:B------:R-:W-:Y:S01]  /*13a0*/  UMOV UR14, URZ ;  /* 0x000000ff000e7c82 */ /* 0x000fe20008000000 */
[----:B--2---:R-:W-:Y:S01]  /*13b0*/  UMOV UR21, 0x40004040 ;  /* 0x4000404000157882 */ /* 0x004fe20000000000 */
[----:B------:R-:W-:Y:S01]  /*13c0*/  UMOV UR19, 0x40004040 ;  /* 0x4000404000137882 */ /* 0x000fe20000000000 */
[----:B------:R-:W-:Y:S01]  /*13d0*/  UMOV UR25, 0x40004040 ;  /* 0x4000404000197882 */ /* 0x000fe20000000000 */
[----:B------:R-:W-:Y:S01]  /*13e0*/  UMOV UR23, 0x40004040 ;  /* 0x4000404000177882 */ /* 0x000fe20000000000 */
[----:B------:R-:W-:Y:S01]  /*13f0*/  UMOV UR29, 0x40004040 ;  /* 0x40004040001d7882 */ /* 0x000fe20000000000 */
[----:B------:R-:W-:Y:S01]  /*1400*/  UMOV UR27, 0x40004040 ;  /* 0x40004040001b7882 */ /* 0x000fe20000000000 */
[----:B------:R-:W-:Y:S01]  /*1410*/  UMOV UR33, 0x40004040 ;  /* 0x4000404000217882 */ /* 0x000fe20000000000 */
[----:B------:R-:W-:Y:S01]  /*1420*/  UMOV UR31, 0x40004040 ;  /* 0x40004040001f7882 */ /* 0x000fe20000000000 */
[----:B-1----:R-:W-:Y:S02]  /*1430*/  R2UR UR18, R0 ;  /* 0x00000000001272ca */ /* 0x002fe400000e0000 */
[----:B------:R-:W-:Y:S02]  /*1440*/  R2UR UR20, R2 ;  /* 0x00000000021472ca */ /* 0x000fe400000e0000 */
[----:B------:R-:W-:Y:S04]  /*1450*/  SEL R0, RZ, 0x1, P0 ;  /* 0x00000001ff007807 */ /* 0x000fe80000000000 */
[----:B------:R-:W-:Y:S01]  /*1460*/  LOP3.LUT R4, R4, R0, RZ, 0x3c, !PT ;  /* 0x0000000004047212 */ /* 0x000fe200078e3cff */
[----:B------:R-:W-:Y:S04]  /*1470*/  IMAD.U32 R0, RZ, RZ, UR9 ;  /* 0x00000009ff007e24 */ /* 0x000fe8000f8e00ff */
[----:B------:R-:W-:Y:S01]  /*1480*/  UIADD3 UR22, UPT, UPT, UR18, 0x2, URZ ;  /* 0x0000000212167890 */ /* 0x000fe2000fffe0ff */
[----:B------:R-:W-:Y:S01]  /*1490*/  IMAD.U32 R9, R4, -0x80000000, RZ ;  /* 0x8000000004097824 */ /* 0x000fe200078e00ff */
[----:B------:R-:W-:Y:S01]  /*14a0*/  UIADD3 UR24, UPT, UPT, UR20, 0x2, URZ ;  /* 0x0000000214187890 */ /* 0x000fe2000fffe0ff */
[----:B------:R1:W-:Y:S01]  /*14b0*/  UTCQMMA gdesc[UR20], gdesc[UR18], tmem[UR12], tmem[UR14], idesc[UR15], tmem[UR6], UP0 ;  /* 0x00060e1214007dea */ /* 0x0003e2000800030c */
[----:B------:R-:W-:Y:S02]  /*14c0*/  UIADD3 UR28, UPT, UPT, UR20, 0x4, URZ ;  /* 0x00000004141c7890 */ /* 0x000fe4000fffe0ff */
[----:B------:R-:W-:Y:S02]  /*14d0*/  UIADD3 UR26, UPT, UPT, UR18, 0x4, URZ ;  /* 0x00000004121a7890 */ /* 0x000fe4000fffe0ff */
[----:B------:R-:W-:Y:S02]  /*14e0*/  UIADD3 UR32, UPT, UPT, UR20, 0x6, URZ ;  /* 0x0000000614207890 */ /* 0x000fe4000fffe0ff */
[----:B------:R-:W-:Y:S01]  /*14f0*/  UIADD3 UR30, UPT, UPT, UR18, 0x6, URZ ;  /* 0x00000006121e7890 */ /* 0x000fe2000fffe0ff */
[----:B------:R1:W-:Y:S04]  /*1500*/  UTCQMMA gdesc[UR24], gdesc[UR22], tmem[UR12], tmem[UR14], idesc[UR15], tmem[UR6], UPT ;  /* 0x00060e1618007dea */ /* 0x0003e8000b80030c */
[----:B------:R1:W-:Y:S04]  /*1510*/  UTCQMMA gdesc[UR28], gdesc[UR26], tmem[UR12], tmem[UR14], idesc[UR15], tmem[UR6], UPT ;  /* 0x00060e1a1c007dea */ /* 0x0003e8000b80030c */
[----:B------:R1:W-:Y:S01]  /*1520*/  UTCQMMA gdesc[UR32], gdesc[UR30], tmem[UR12], tmem[UR14], idesc[UR15], tmem[UR6], UPT ;  /* 0x00060e1e20007dea */ /* 0x0003e2000b80030c */
[----:B------:R1:W-:Y:S01]  /*1530*/  UTCBAR [UR10], URZ ;  /* 0x000000ff0a0073e9 */ /* 0x0003e200080000ff */
[----:B------:R-:W2:Y:S02]  /*1540*/  SYNCS.PHASECHK.TRANS64.TRYWAIT P0, [UR13+0x31840], R9 ;  /* 0x03184009ff0075a7 */ /* 0x000ea4000800110d */
[----:B-12---:R-:W-:Y:S05]  /*1550*/  @!P0 BRA `(.L_x_21) ;  /* 0x0000002400dc8947 */ /* 0x006fea0003800000 */
.L_x_54:
[----:B------:R-:W-:Y:S01]  /*1560*/  UIADD3 UR10, UPT, UPT, UR16, 0x1, URZ ;  /* 0x00000001100a7890 */ /* 0x000fe2000fffe0ff */
[----:B-1----:R-:W1:Y:S01]  /*1570*/  SHFL.IDX PT, R2, R6, R0, 0x1f ;  /* 0x00001f0006027589 */ /* 0x002e6200000e0000 */
[----:B------:R-:W-:Y:S02]  /*1580*/  UIADD3 UR13, UPT, UPT, UR13, 0x31820, URZ ;  /* 0x000318200d0d7890 */ /* 0x000fe4000fffe0ff */
[----:B------:R-:W-:Y:S05]  /*1590*/  USHF.L.U32 UR14, UR10, 0xd, URZ ;  /* 0x0000000d0a0e7899 */ /* 0x000fea00080006ff */
[----:B------:R-:W2:Y:S01]  /*15a0*/  SHFL.IDX PT, R0, R5, R0, 0x1f ;  /* 0x00001f0005007589 */ /* 0x000ea200000e0000 */
[----:B------:R-:W-:Y:S01]  /*15b0*/  USHF.L.U32 UR15, UR10, 0x4, URZ ;  /* 0x000000040a0f7899 */ /* 0x000fe200080006ff */
[----:B------:R-:W-:Y:S01]  /*15c0*/  NOP ;  /* 0x0000000000007918 */ /* 0x000fe20000000000 */
[----:B------:R-:W-:Y:S01]  /*15d0*/  ULOP3.LUT UR14, UR14, 0x6000, URZ, 0xc0, !UPT ;  /* 0x000060000e0e7892 */ /* 0x000fe2000f8ec0ff */
[----:B------:R-:W-:Y:S01]  /*15e0*/  NOP ;  /* 0x0000000000007918 */ /* 0x000fe20000000000 */
[----:B------:R-:W-:Y:S02]  /*15f0*/  ULOP3.LUT UR15, UR15, 0x30, URZ, 0xc0, !UPT ;  /* 0x000000300f0f7892 */ /* 0x000fe4000f8ec0ff */
[----:B------:R-:W-:Y:S02]  /*1600*/  ULOP3.LUT UR14, UR14, 0x8b0, URZ, 0xfc, !UPT ;  /* 0x000008b00e0e7892 */ /* 0x000fe4000f8efcff */
[----:B------:R-:W-:Y:S02]  /*1610*/  UISETP.NE.AND UP0, UPT, UR10, 0x37, UPT ;  /* 0x000000370a00788c */ /* 0x000fe4000bf05270 */
[----:B------:R-:W-:Y:S01]  /*1620*/  UPRMT UR15, UR15, 0x5410, UR14 ;  /* 0x000054100f0f7896 */ /* 0x000fe2000800000e */
[----:B------:R-:W-:Y:S02]  /*1630*/  UMOV UR21, 0x40004040 ;  /* 0x4000404000157882 */ /* 0x000fe40000000000 */
[----:B------:R-:W-:Y:S01]  /*1640*/  UMOV UR14, URZ ;  /* 0x000000ff000e7c82 */ /* 0x000fe20008000000 */
[----:B------:R-:W-:Y:S01]  /*1650*/  UMOV UR19, 0x40004040 ;  /* 0x4000404000137882 */ /* 0x000fe20000000000 */
[----:B------:R-:W-:Y:S01]  /*1660*/  UMOV UR25, 0x40004040 ;  /* 0x4000404000197882 */ /* 0x000fe20000000000 */
[----:B------:R-:W-:Y:S01]  /*1670*/  UMOV UR23, 0x40004040 ;  /* 0x4000404000177882 */ /* 0x000fe20000000000 */
[----:B------:R-:W-:Y:S01]  /*1680*/  UMOV UR29, 0x40004040 ;  /* 0x40004040001d7882 */ /* 0x000fe20000000000 */
[----:B-1----:R-:W-:Y:S01]  /*1690*/  R2UR UR20, R2 ;  /* 0x00000000021472ca */ /* 0x002fe200000e0000 */
[----:B------:R-:W-:Y:S01]  /*16a0*/  UMOV UR27, 0x40004040 ;  /* 0x40004040001b7882 */ /* 0x000fe20000000000 */
[----:B--2---:R-:W-:Y:S01]  /*16b0*/  R2UR UR18, R0 ;  /* 0x00000000001272ca */ /* 0x004fe200000e0000 */
[----:B------:R-:W-:Y:S01]  /*16c0*/  UMOV UR33, 0x40004040 ;  /* 0x4000404000217882 */ /* 0x000fe20000000000 */
[----:B------:R-:W-:Y:S09]  /*16d0*/  UMOV UR31, 0x40004040 ;  /* 0x40004040001f7882 */ /* 0x000ff20000000000 */
[----:B------:R-:W-:Y:S02]  /*16e0*/  UIADD3 UR24, UPT, UPT, UR20, 0x2, URZ ;  /* 0x0000000214187890 */ /* 0x000fe4000fffe0ff */
[----:B------:R-:W-:Y:S01]  /*16f0*/  UIADD3 UR22, UPT, UPT, UR18, 0x2, URZ ;  /* 0x0000000212167890 */ /* 0x000fe2000fffe0ff */
[----:B------:R1:W-:Y:S01]  /*1700*/  UTCQMMA gdesc[UR20], gdesc[UR18], tmem[UR12], tmem[UR14], idesc[UR15], tmem[UR4], UPT ;  /* 0x00040e1214007dea */ /* 0x0003e2000b80030c */
        /* <DEDUP_REMOVED lines=8> */
[----:B------:R-:W-:Y:S05]  /*1790*/  BRA.U UP0, `(.L_x_22) ;  /* 0x0000000100087547 */ /* 0x000fea000b800000 */
[----:B------:R2:W-:Y:S01]  /*17a0*/  UTCBAR [UR11], URZ ;  /* 0x000000ff0b0073e9 */ /* 0x0005e200080000ff */
[----:B------:R-:W-:Y:S01]  /*17b0*/  NOP ;  /* 0x0000000000007918 */ /* 0x000fe20000000000 */
.L_x_22:
[----:B------:R-:W-:Y:S02]  /*17c0*/  UISETP.NE.AND UP0, UPT, UR9, 0x3, UPT ;  /* 0x000000030900788c */ /* 0x000fe4000bf05270 */
[----:B------:R-:W-:Y:S02]  /*17d0*/  UIADD3 UR9, UPT, UPT, UR9, 0x1, URZ ;  /* 0x0000000109097890 */ /* 0x000fe4000fffe0ff */
[----:B------:R-:W-:Y:S02]  /*17e0*/  UIADD3 UR16, UPT, UPT, UR16, 0x2, URZ ;  /* 0x0000000210107890 */ /* 0x000fe4000fffe0ff */
[----:B-1----:R-:W-:Y:S02]  /*17f0*/  USEL UR15, UR9, URZ, UP0 ;  /* 0x000000ff090f7287 */ /* 0x002fe40008000000 */
[----:B------:R-:W-:Y:S04]  /*1800*/  UISETP.NE.AND UP0, UPT, UR16, 0x38, UPT ;  /* 0x000000381000788c */ /* 0x000fe8000bf05270 */
[----:B------:R-:W-:Y:S04]  /*1810*/  ISETP.NE.AND P0, PT, RZ, UR15, PT ;  /* 0x0000000fff007c0c */ /* 0x000fe8000bf05270 */
[----:B------:R-:W-:Y:S04]  /*1820*/  SEL R0, RZ, 0x1, P0 ;  /* 0x00000001ff007807 */ /* 0x000fe80000000000 */
[----:B------:R-:W-:Y:S01]  /*1830*/  LOP3.LUT R4, R4, R0, RZ, 0x3c, !PT ;  /* 0x0000000004047212 */ /* 0x000fe200078e3cff */
[----:B------:R-:W-:Y:S06]  /*1840*/  BRA.U UP0, `(.L_x_23) ;  /* 0xfffffff900387547 */ /* 0x000fec000b83ffff */
[----:B------:R-:W-:-:S13]  /*1850*/  ISETP.NE.AND P0, PT, R3, UR17, PT ;  /* 0x0000001103007c0c */ /* 0x000fda000bf05270 */
[----:B--2---:R-:W-:Y:S05]  /*1860*/  @!P0 EXIT ;  /* 0x000000000000894d */ /* 0x004fea0003800000 */
[----:B------:R-:W-:Y:S01]  /*1870*/  UIADD3 UR17, UPT, UPT, UR17, 0x1, URZ ;  /* 0x0000000111117890 */ /* 0x000fe2000fffe0ff */
[----:B------:R-:W-:Y:S11]  /*1880*/  BRA `(.L_x_24) ;  /* 0xfffffff400ec7947 */ /* 0x000ff6000383ffff */
.L_x_11:
[----:B------:R-:W-:-:S13]  /*1890*/  ELECT P0, URZ, PT ;  /* 0x0000000000ff782f */ /* 0x000fda0003800000 */
[----:B------:R-:W-:Y:S05]  /*18a0*/  @!P0 BRA `(.L_x_13) ;  /* 0x0000000800948947 */ /* 0x000fea0003800000 */
[----:B------:R-:W1:Y:S02]  /*18b0*/  S2R R11, SR_CTAID.X ;  /* 0x00000000000b7919 */ /* 0x000e640000002500 */
[----:B-1----:R-:W-:-:S13]  /*18c0*/  ISETP.GE.U32.AND P0, PT, R11, R2, PT ;  /* 0x000000020b00720c */ /* 0x002fda0003f06070 */
[----:B------:R-:W-:Y:S05]  /*18d0*/  @P0 EXIT ;  /* 0x000000000000094d */ /* 0x000fea0003800000 */
[----:B------:R-:W-:Y:S01]  /*18e0*/  LOP3.LUT R0, RZ, R11, RZ, 0x33, !PT ;  /* 0x0000000bff007212 */ /* 0x000fe200078e33ff */
[----:B------:R-:W1:Y:S01]  /*18f0*/  LDC.64 R14, c[0x0][0x348] ;  /* 0x0000d200ff0e7b82 */ /* 0x000e620000000a00 */
[----:B------:R-:W-:-:S03]  /*1900*/  CS2R R12, SRZ ;  /* 0x00000000000c7805 */ /* 0x000fc6000001ff00 */
[----:B------:R-:W-:-:S04]  /*1910*/  IMAD.IADD R0, R2, 0x1, R0 ;  /* 0x0000000102007824 */ /* 0x000fc800078e0200 */
[----:B------:R-:W2:Y:S01]  /*1920*/  LDC.64 R6, c[0x0][0x358] ;  /* 0x0000d600ff067b82 */ /* 0x000ea20000000a00 */
[----:B------:R-:W-:Y:S01]  /*1930*/  SHF.R.U32.HI R10, RZ, 0x2, R0 ;  /* 0x00000002ff0a7819 */ /* 0x000fe20000011600 */
[----:B------:R-:W-:-:S04]  /*1940*/  IMAD.MOV.U32 R0, RZ, RZ, R11 ;  /* 0x000000ffff007224 */ /* 0x000fc800078e000b */
[----:B------:R-:W-:-:S05]  /*1950*/  IMAD.HI.U32 R10, R10, 0x3a83a83b, RZ ;  /* 0x3a83a83b0a0a7827 */ /* 0x000fca00078e00ff */
[----:B------:R-:W-:-:S07]  /*1960*/  SHF.R.U32.HI R10, RZ, 0x3, R10 ;  /* 0x00000003ff0a7819 */ /* 0x000fce000001160a */
.L_x_30:
[----:B------:R-:W-:Y:S01]  /*1970*/  IMAD.HI.U32 R3, R0, -0x45d1745d, RZ ;  /* 0xba2e8ba300037827 */ /* 0x000fe200078e00ff */
[----:B------:R-:W-:-:S04]  /*1980*/  MOV R2, 0x19f0 ;  /* 0x000019f000027802 */ /* 0x000fc80000000f00 */
[----:B------:R-:W-:-:S05]  /*1990*/  SHF.R.U32.HI R3, RZ, 0x8, R3 ;  /* 0x00000008ff037819 */ /* 0x000fca0000011603 */
[C---:B------:R-:W-:Y:S02]  /*19a0*/  IMAD R9, R3.reuse, -0x10, R20 ;  /* 0xfffffff003097824 */ /* 0x040fe400078e0214 */
[----:B------:R-:W-:-:S03]  /*19b0*/  IMAD R0, R3, -0x160, R0 ;  /* 0xfffffea003007824 */ /* 0x000fc600078e0200 */
[----:B------:R-:W-:Y:S02]  /*19c0*/  VIMNMX.U32 R9, PT, PT, R9, 0x10, PT ;  /* 0x0000001009097848 */ /* 0x000fe40003fe0000 */
[----:B-1----:R-:W-:Y:S02]  /*19d0*/  LOP3.LUT R5, R0, 0xffff, RZ, 0xc0, !PT ;  /* 0x0000ffff00057812 */ /* 0x002fe400078ec0ff */
[----:B-12---:R-:W-:Y:S05]  /*19e0*/  CALL.REL.NOINC `($__internal_3_$__cuda_sm20_div_u16) ;  /* 0x0000002400807944 */ /* 0x006fea0003c00000 */
[----:B------:R-:W-:Y:S01]  /*19f0*/  PRMT R9, R9, 0x9910, RZ ;  /* 0x0000991009097816 */ /* 0x000fe200000000ff */
[----:B------:R-:W1:Y:S01]  /*1a00*/  S2R R8, SR_CgaCtaId ;  /* 0x0000000000087919 */ /* 0x000e620000008800 */
[----:B------:R-:W-:Y:S01]  /*1a10*/  PRMT R2, R40, 0x9910, RZ ;  /* 0x0000991028027816 */ /* 0x000fe200000000ff */
[----:B------:R-:W2:Y:S01]  /*1a20*/  LDC.64 R4, c[0x0][0x380] ;  /* 0x0000e000ff047b82 */ /* 0x000ea20000000a00 */
[----:B------:R-:W-:-:S03]  /*1a30*/  HFMA2 R16, -RZ, RZ, 0, 1.52587890625e-05 ;  /* 0x00000100ff107431 */ /* 0x000fc600000001ff */
[----:B------:R-:W-:Y:S01]  /*1a40*/  IMAD R2, R9, R2, RZ ;  /* 0x0000000209027224 */ /* 0x000fe200078e02ff */
[----:B------:R-:W-:-:S03]  /*1a50*/  LOP3.LUT R9, R40, 0xffff, RZ, 0xc0, !PT ;  /* 0x0000ffff28097812 */ /* 0x000fc600078ec0ff */
[----:B------:R-:W-:Y:S02]  /*1a60*/  IMAD.MOV R2, RZ, RZ, -R2 ;  /* 0x000000ffff027224 */ /* 0x000fe400078e0a02 */
[----:B------:R-:W-:-:S03]  /*1a70*/  IMAD R9, R9, 0xc0, RZ ;  /* 0x000000c009097824 */ /* 0x000fc600078e02ff */
[----:B------:R-:W-:-:S05]  /*1a80*/  PRMT R2, R2, 0x7710, RZ ;  /* 0x0000771002027816 */ /* 0x000fca00000000ff */
[----:B------:R-:W-:Y:S01]  /*1a90*/  IMAD.IADD R2, R0, 0x1, R2 ;  /* 0x0000000100027824 */ /* 0x000fe200078e0202 */
[----:B------:R-:W-:-:S04]  /*1aa0*/  MOV R0, 0x400 ;  /* 0x0000040000007802 */ /* 0x000fc80000000f00 */
[----:B------:R-:W-:-:S05]  /*1ab0*/  LOP3.LUT R2, R2, 0xffff, RZ, 0xc0, !PT ;  /* 0x0000ffff02027812 */ /* 0x000fca00078ec0ff */
[----:B------:R-:W-:Y:S01]  /*1ac0*/  IMAD R2, R3, 0x10, R2 ;  /* 0x0000001003027824 */ /* 0x000fe200078e0202 */
[----:B-1----:R-:W-:Y:S01]  /*1ad0*/  LEA R8, R8, R0, 0x18 ;  /* 0x0000000008087211 */ /* 0x002fe200078ec0ff */
[----:B------:R-:W-:-:S03]  /*1ae0*/  IMAD.MOV.U32 R0, RZ, RZ, RZ ;  /* 0x000000ffff007224 */ /* 0x000fc600078e00ff */
[----:B------:R-:W-:-:S05]  /*1af0*/  SHF.L.U32 R2, R2, 0x7, RZ ;  /* 0x0000000702027819 */ /* 0x000fca00000006ff */
[----:B--2---:R-:W-:-:S07]  /*1b00*/  IMAD.WIDE.U32 R4, R2, 0x4, R4 ;  /* 0x0000000402047825 */ /* 0x004fce00078e0004 */
.L_x_29:
[----:B------:R-:W-:Y:S01]  /*1b10*/  LOP3.LUT R12, R12, 0x1, RZ, 0x3c, !PT ;  /* 0x000000010c0c7812 */ /* 0x000fe200078e3cff */
[----:B------:R-:W-:Y:S05]  /*1b20*/  YIELD ;  /* 0x0000000000007946 */ /* 0x000fea0003800000 */
[----:B------:R-:W-:Y:S04]  /*1b30*/  SHF.L.U32 R3, R12, 0x1f, RZ ;  /* 0x0000001f0c037819 */ /* 0x000fe800000006ff */
[----:B-1----:R-:W1:Y:S02]  /*1b40*/  SYNCS.PHASECHK.TRANS64.TRYWAIT P0, [R8+URZ+0x31820], R3 ;  /* 0x03182003080075a7 */ /* 0x002e6400080011ff */
[----:B-12---:R-:W-:Y:S05]  /*1b50*/  @!P0 BRA `(.L_x_25) ;  /* 0x0000002000788947 */ /* 0x006fea0003800000 */
.L_x_56:
[----:B------:R-:W2:Y:S01]  /*1b60*/  LDCU.64 UR24, c[0x0][0x348] ;  /* 0x00006900ff1877ac */ /* 0x000ea20008000a00 */
[----:B------:R-:W-:Y:S01]  /*1b70*/  R2UR UR4, R6 ;  /* 0x00000000060472ca */ /* 0x000fe200000e0000 */
[----:B------:R-:W-:Y:S01]  /*1b80*/  IMAD.MOV.U32 R17, RZ, RZ, 0xa500 ;  /* 0x0000a500ff117424 */ /* 0x000fe200078e00ff */
[----:B------:R-:W-:Y:S01]  /*1b90*/  R2UR UR5, R7 ;  /* 0x00000000070572ca */ /* 0x000fe200000e0000 */
[----:B------:R-:W-:Y:S01]  /*1ba0*/  UMOV UR6, 0x0 ;  /* 0x0000000000067882 */ /* 0x000fe20000000000 */
[----:B------:R-:W-:Y:S01]  /*1bb0*/  R2UR UR19, R2 ;  /* 0x00000000021372ca */ /* 0x000fe200000e0000 */
[----:B------:R-:W-:Y:S01]  /*1bc0*/  UMOV UR7, 0x10000000 ;  /* 0x1000000000077882 */ /* 0x000fe20000000000 */
[----:B------:R-:W-:Y:S02]  /*1bd0*/  R2UR UR15, R0 ;  /* 0x00000000000f72ca */ /* 0x000fe400000e0000 */
[----:B------:R-:W-:Y:S02]  /*1be0*/  R2UR UR22, R9 ;  /* 0x00000000091672ca */ /* 0x000fe400000e0000 */
[C---:B------:R-:W-:Y:S02]  /*1bf0*/  IADD3 R22, P0, PT, R14.reuse, 0xc0, RZ ;  /* 0x000000c00e167810 */ /* 0x040fe40007f1e0ff */
[----:B------:R-:W-:Y:S02]  /*1c00*/  IADD3 R24, P1, PT, R14, 0x40, RZ ;  /* 0x000000400e187810 */ /* 0x000fe40007f3e0ff */
[----:B------:R-:W-:Y:S01]  /*1c10*/  R2UR UR26, R22 ;  /* 0x00000000161a72ca */ /* 0x000fe200000e0000 */
[----:B------:R-:W3:Y:S01]  /*1c20*/  LDG.E.CONSTANT R3, desc[UR4][R4.64] ;  /* 0x0000000404037981 */ /* 0x000ee2000c1e9900 */
[----:B------:R-:W-:Y:S01]  /*1c30*/  R2UR UR9, R8 ;  /* 0x00000000080972ca */ /* 0x000fe200000e0000 */
[--C-:B------:R-:W-:Y:S01]  /*1c40*/  IMAD.X R23, RZ, RZ, R15.reuse, P0 ;  /* 0x000000ffff177224 */ /* 0x100fe200000e060f */
[----:B------:R-:W-:Y:S01]  /*1c50*/  R2UR UR18, R16 ;  /* 0x00000000101272ca */ /* 0x000fe200000e0000 */
[----:B------:R-:W-:Y:S01]  /*1c60*/  IMAD.X R25, RZ, RZ, R15, P1 ;  /* 0x000000ffff197224 */ /* 0x000fe200008e060f */
[----:B------:R-:W-:Y:S01]  /*1c70*/  R2UR UR30, R24 ;  /* 0x00000000181e72ca */ /* 0x000fe200000e0000 */
[----:B------:R-:W-:Y:S01]  /*1c80*/  UMOV UR14, UR19 ;  /* 0x00000013000e7c82 */ /* 0x000fe20008000000 */
[----:B------:R-:W-:Y:S02]  /*1c90*/  R2UR UR27, R23 ;  /* 0x00000000171b72ca */ /* 0x000fe400000e0000 */
[----:B------:R-:W-:Y:S05]  /*1ca0*/  R2UR UR31, R25 ;  /* 0x00000000191f72ca */ /* 0x000fea00000e0000 */
[----:B------:R-:W-:Y:S02]  /*1cb0*/  UIADD3 UR17, UPT, UPT, UR9, 0x31800, URZ ;  /* 0x0003180009117890 */ /* 0x000fe4000fffe0ff */
[----:B------:R-:W-:Y:S02]  /*1cc0*/  UIADD3 UR18, UPT, UPT, UR18, -0x100, URZ ;  /* 0xffffff0012127890 */ /* 0x000fe4000fffe0ff */
[----:B------:R-:W-:Y:S02]  /*1cd0*/  UIADD3 UR16, UPT, UPT, UR9, 0x8000, URZ ;  /* 0x0000800009107890 */ /* 0x000fe4000fffe0ff */
[----:B------:R-:W-:Y:S02]  /*1ce0*/  UIADD3 UR8, UPT, UPT, UR9, 0x18000, URZ ;  /* 0x0001800009087890 */ /* 0x000fe4000fffe0ff */
[----:B------:R-:W-:Y:S02]  /*1cf0*/  UIADD3 UR12, UPT, UPT, UR9, 0x30000, URZ ;  /* 0x00030000090c7890 */ /* 0x000fe4000fffe0ff */
[----:B------:R-:W-:Y:S01]  /*1d00*/  UIADD3 UR20, UPT, UPT, UR9, 0x30800, URZ ;  /* 0x0003080009147890 */ /* 0x000fe2000fffe0ff */
[----:B------:R-:W-:Y:S02]  /*1d10*/  UMOV UR10, UR18 ;  /* 0x00000012000a7c82 */ /* 0x000fe40008000000 */
[----:B------:R4:W-:Y:S01]  /*1d20*/  UTMALDG.2D [UR16], [UR30], desc[UR6] ;  /* 0x000006101e0075b4 */ /* 0x0009e20008009000 */
[----:B------:R-:W-:Y:S01]  /*1d30*/  UMOV UR9, UR17 ;  /* 0x0000001100097c82 */ /* 0x000fe20008000000 */
[----:B------:R-:W-:Y:S01]  /*1d40*/  UMOV UR13, UR17 ;  /* 0x00000011000d7c82 */ /* 0x000fe20008000000 */
[----:B------:R-:W-:Y:S01]  /*1d50*/  UMOV UR21, UR17 ;  /* 0x0000001100157c82 */ /* 0x000fe20008000000 */
[C---:B-1-3--:R-:W-:Y:S01]  /*1d60*/  IMAD.SHL.U32 R19, R3.reuse, 0x1000, RZ ;  /* 0x0000100003137824 */ /* 0x04afe200078e00ff */
[C---:B------:R-:W-:Y:S01]  /*1d70*/  ISETP.GT.AND P0, PT, R3.reuse, RZ, PT ;  /* 0x000000ff0300720c */ /* 0x040fe20003f04270 */
[----:B--2---:R-:W-:Y:S01]  /*1d80*/  UIADD3 UR28, UP2, UPT, UR24, 0x140, URZ ;  /* 0x00000140181c7890 */ /* 0x004fe2000ff5e0ff */
[----:B------:R-:W-:Y:S01]  /*1d90*/  R2UR UR4, R3 ;  /* 0x00000000030472ca */ /* 0x000fe200000e0000 */
[----:B------:R-:W-:Y:S01]  /*1da0*/  UIADD3 UR24, UP1, UPT, UR24, 0x1c0, URZ ;  /* 0x000001c018187890 */ /* 0x000fe2000ff3e0ff */
[----:B------:R-:W-:Y:S01]  /*1db0*/  SEL R19, R19, RZ, P0 ;  /* 0x000000ff13137207 */ /* 0x000fe20000000000 */
[----:B------:R-:W-:Y:S01]  /*1dc0*/  UIADD3.X UR29, UPT, UPT, URZ, UR25, URZ, UP2, !UPT ;  /* 0x00000019ff1d7290 */ /* 0x000fe200097fe4ff */
[----:B------:R-:W-:Y:S01]  /*1dd0*/  IMAD.U32 R3, R12, -0x80000000, RZ ;  /* 0x800000000c037824 */ /* 0x000fe200078e00ff */
[----:B------:R-:W-:Y:S02]  /*1de0*/  UIADD3.X UR25, UPT, UPT, URZ, UR25, URZ, UP1, !UPT ;  /* 0x00000019ff197290 */ /* 0x000fe40008ffe4ff */
[----:B------:R-:W-:Y:S05]  /*1df0*/  IMAD.IADD R19, R9, 0x1, R19 ;  /* 0x0000000109137824 */ /* 0x000fea00078e0213 */
[----:B------:R-:W-:Y:S01]  /*1e00*/  R2UR UR11, R19 ;  /* 0x00000000130b72ca */ /* 0x000fe200000e0000 */
[----:B------:R-:W-:Y:S04]  /*1e10*/  UISETP.LT.AND UP0, UPT, URZ, UR4, UPT ;  /* 0x00000004ff00728c */ /* 0x000fe8000bf01270 */
[----:B------:R-:W-:Y:S04]  /*1e20*/  USEL UR4, URZ, UR4, !UP0 ;  /* 0x00000004ff047287 */ /* 0x000fe8000c000000 */
[----:B------:R-:W-:Y:S04]  /*1e30*/  UIMAD UR23, UR4, 0xe, UR15 ;  /* 0x0000000e041778a4 */ /* 0x000fe8000f8e020f */
[----:B------:R4:W-:Y:S01]  /*1e40*/  UTMALDG.2D [UR8], [UR26], desc[UR6] ;  /* 0x000006081a0075b4 */ /* 0x0009e20008009000 */
[----:B------:R4:W-:Y:S04]  /*1e50*/  UTMALDG.2D [UR12], [UR28], desc[UR6] ;  /* 0x0000060c1c0075b4 */ /* 0x0009e80008009000 */
[----:B------:R4:W-:Y:S01]  /*1e60*/  UTMALDG.2D [UR20], [UR24], desc[UR6] ;  /* 0x00000614180075b4 */ /* 0x0009e20008009000 */
[----:B------:R4:W-:Y:S01]  /*1e70*/  SYNCS.ARRIVE.TRANS64 RZ, [R8+URZ+0x31800], R17 ;  /* 0x0318001108ff79a7 */ /* 0x0009e200080000ff */
[----:B------:R-:W1:Y:S02]  /*1e80*/  SYNCS.PHASECHK.TRANS64.TRYWAIT P0, [R8+URZ+0x31828], R3 ;  /* 0x03182803080075a7 */ /* 0x000e6400080011ff */
[----:B-1--4-:R-:W-:Y:S05]  /*1e90*/  @!P0 BRA `(.L_x_26) ;  /* 0x0000001c00c48947 */ /* 0x012fea0003800000 */
.L_x_58:
[----:B------:R-:W-:Y:S01]  /*1ea0*/  R2UR UR4, R8 ;  /* 0x00000000080472ca */ /* 0x000fe200000e0000 */
[----:B------:R-:W-:Y:S01]  /*1eb0*/  UMOV UR14, 0x0 ;  /* 0x00000000000e7882 */ /* 0x000fe20000000000 */
[----:B------:R-:W-:Y:S01]  /*1ec0*/  R2UR UR10, R16 ;  /* 0x00000000100a72ca */ /* 0x000fe200000e0000 */
[----:B------:R-:W-:Y:S01]  /*1ed0*/  UMOV UR15, 0x10000000 ;  /* 0x10000000000f7882 */ /* 0x000fe20000000000 */
[----:B------:R-:W-:Y:S01]  /*1ee0*/  R2UR UR16, R24 ;  /* 0x00000000181072ca */ /* 0x000fe200000e0000 */
[----:B------:R-:W-:Y:S01]  /*1ef0*/  IMAD.MOV.U32 R18, RZ, RZ, 0xa000 ;  /* 0x0000a000ff127424 */ /* 0x000fe200078e00ff */
[----:B------:R-:W-:Y:S02]  /*1f00*/  R2UR UR17, R25 ;  /* 0x00000000191172ca */ /* 0x000fe400000e0000 */
[----:B------:R-:W-:Y:S02]  /*1f10*/  R2UR UR11, R2 ;  /* 0x00000000020b72ca */ /* 0x000fe400000e0000 */
[----:B------:R-:W-:Y:S02]  /*1f20*/  R2UR UR12, R22 ;  /* 0x00000000160c72ca */ /* 0x000fe400000e0000 */
[----:B------:R-:W-:Y:S01]  /*1f30*/  R2UR UR13, R23 ;  /* 0x00000000170d72ca */ /* 0x000fe200000e0000 */
[----:B------:R-:W-:Y:S01]  /*1f40*/  UIADD3 UR9, UPT, UPT, UR4, 0x31808, URZ ;  /* 0x0003180804097890 */ /* 0x000fe2000fffe0ff */
[----:B------:R-:W-:Y:S01]  /*1f50*/  R2UR UR7, R19 ;  /* 0x00000000130772ca */ /* 0x000fe200000e0000 */
[----:B------:R-:W-:Y:S02]  /*1f60*/  UIADD3 UR10, UPT, UPT, UR10, -0x80, URZ ;  /* 0xffffff800a0a7890 */ /* 0x000fe4000fffe0ff */
[----:B------:R-:W-:Y:S02]  /*1f70*/  UIADD3 UR8, UPT, UPT, UR4, 0xc000, URZ ;  /* 0x0000c00004087890 */ /* 0x000fe4000fffe0ff */
[----:B------:R-:W-:Y:S01]  /*1f80*/  UIADD3 UR4, UPT, UPT, UR4, 0x1e000, URZ ;  /* 0x0001e00004047890 */ /* 0x000fe2000fffe0ff */
[----:B------:R-:W-:Y:S02]  /*1f90*/  UMOV UR5, UR9 ;  /* 0x0000000900057c82 */ /* 0x000fe40008000000 */
[----:B------:R-:W-:Y:S04]  /*1fa0*/  UMOV UR6, UR10 ;  /* 0x0000000a00067c82 */ /* 0x000fe80008000000 */
[----:B------:R2:W-:Y:S02]  /*1fb0*/  UTMALDG.2D [UR8], [UR16], desc[UR14] ;  /* 0x00000e08100075b4 */ /* 0x0005e40008009000 */
[----:B------:R2:W-:Y:S01]  /*1fc0*/  UTMALDG.2D [UR4], [UR12], desc[UR14] ;  /* 0x00000e040c0075b4 */ /* 0x0005e20008009000 */
[----:B------:R2:W-:Y:S01]  /*1fd0*/  SYNCS.ARRIVE.TRANS64 RZ, [R8+URZ+0x31808], R18 ;  /* 0x0318081208ff79a7 */ /* 0x0005e200080000ff */
[----:B------:R-:W3:Y:S02]  /*1fe0*/  SYNCS.PHASECHK.TRANS64.TRYWAIT P0, [R8+URZ+0x31830], R3 ;  /* 0x03183003080075a7 */ /* 0x000ee400080011ff */
[----:B--23--:R-:W-:Y:S05]  /*1ff0*/  @!P0 BRA `(.L_x_27) ;  /* 0x0000001c00888947 */ /* 0x00cfea0003800000 */
.L_x_60:
[----:B------:R-:W-:Y:S01]  /*2000*/  R2UR UR4, R8 ;  /* 0x00000000080472ca */ /* 0x000fe200000e0000 */
[----:B------:R-:W-:Y:S01]  /*2010*/  UMOV UR14, 0x0 ;  /* 0x00000000000e7882 */ /* 0x000fe20000000000 */
[----:B------:R-:W-:Y:S01]  /*2020*/  R2UR UR10, R16 ;  /* 0x00000000100a72ca */ /* 0x000fe200000e0000 */
[----:B------:R-:W-:Y:S01]  /*2030*/  UMOV UR15, 0x10000000 ;  /* 0x10000000000f7882 */ /* 0x000fe20000000000 */
[----:B------:R-:W-:Y:S01]  /*2040*/  R2UR UR16, R24 ;  /* 0x00000000181072ca */ /* 0x000fe200000e0000 */
[----:B------:R-:W-:Y:S01]  /*2050*/  VIADD R17, R16, 0x80 ;  /* 0x0000008010117836 */ /* 0x000fe20000000000 */
[----:B------:R-:W-:Y:S02]  /*2060*/  R2UR UR17, R25 ;  /* 0x00000000191172ca */ /* 0x000fe400000e0000 */
[----:B------:R-:W-:Y:S02]  /*2070*/  R2UR UR11, R2 ;  /* 0x00000000020b72ca */ /* 0x000fe400000e0000 */
[----:B------:R-:W-:Y:S02]  /*2080*/  R2UR UR12, R22 ;  /* 0x00000000160c72ca */ /* 0x000fe400000e0000 */
[----:B------:R-:W-:Y:S01]  /*2090*/  R2UR UR13, R23 ;  /* 0x00000000170d72ca */ /* 0x000fe200000e0000 */
[----:B------:R-:W-:Y:S01]  /*20a0*/  UIADD3 UR9, UPT, UPT, UR4, 0x31810, URZ ;  /* 0x0003181004097890 */ /* 0x000fe2000fffe0ff */
[----:B------:R-:W-:Y:S01]  /*20b0*/  R2UR UR7, R19 ;  /* 0x00000000130772ca */ /* 0x000fe200000e0000 */
[----:B------:R-:W-:Y:S02]  /*20c0*/  UIADD3 UR8, UPT, UPT, UR4, 0x10000, URZ ;  /* 0x0001000004087890 */ /* 0x000fe4000fffe0ff */
[----:B------:R-:W-:Y:S01]  /*20d0*/  UIADD3 UR4, UPT, UPT, UR4, 0x24000, URZ ;  /* 0x0002400004047890 */ /* 0x000fe2000fffe0ff */
[----:B------:R-:W-:Y:S02]  /*20e0*/  UMOV UR6, UR10 ;  /* 0x0000000a00067c82 */ /* 0x000fe40008000000 */
[----:B------:R-:W-:Y:S04]  /*20f0*/  UMOV UR5, UR9 ;  /* 0x0000000900057c82 */ /* 0x000fe80008000000 */
[----:B------:R2:W-:Y:S03]  /*2100*/  UTMALDG.2D [UR8], [UR16], desc[UR14] ;  /* 0x00000e08100075b4 */ /* 0x0005e60008009000 */
[----:B------:R2:W-:Y:S01]  /*2110*/  UTMALDG.2D [UR4], [UR12], desc[UR14] ;  /* 0x00000e040c0075b4 */ /* 0x0005e20008009000 */
[----:B------:R2:W-:Y:S01]  /*2120*/  SYNCS.ARRIVE.TRANS64 RZ, [R8+URZ+0x31810], R18 ;  /* 0x0318101208ff79a7 */ /* 0x0005e200080000ff */
[----:B------:R-:W3:Y:S02]  /*2130*/  SYNCS.PHASECHK.TRANS64.TRYWAIT P0, [R8+URZ+0x31838], R3 ;  /* 0x03183803080075a7 */ /* 0x000ee400080011ff */
[----:B--23--:R-:W-:Y:S05]  /*2140*/  @!P0 BRA `(.L_x_28) ;  /* 0x0000001c00508947 */ /* 0x00cfea0003800000 */
.L_x_62:
[----:B------:R-:W-:Y:S01]  /*2150*/  R2UR UR4, R8 ;  /* 0x00000000080472ca */ /* 0x000fe200000e0000 */
[----:B------:R-:W-:Y:S01]  /*2160*/  UMOV UR14, 0x0 ;  /* 0x00000000000e7882 */ /* 0x000fe20000000000 */
[----:B------:R-:W-:Y:S01]  /*2170*/  R2UR UR16, R24 ;  /* 0x00000000181072ca */ /* 0x000fe200000e0000 */
[----:B------:R-:W-:Y:S01]  /*2180*/  UMOV UR15, 0x10000000 ;  /* 0x10000000000f7882 */ /* 0x000fe20000000000 */
[----:B------:R-:W-:Y:S01]  /*2190*/  R2UR UR17, R25 ;  /* 0x00000000191172ca */ /* 0x000fe200000e0000 */
[----:B------:R-:W-:Y:S01]  /*21a0*/  VIADD R16, R16, 0x200 ;  /* 0x0000020010107836 */ /* 0x000fe20000000000 */
[----:B------:R-:W-:Y:S01]  /*21b0*/  R2UR UR10, R17 ;  /* 0x00000000110a72ca */ /* 0x000fe200000e0000 */
[----:B------:R-:W-:Y:S01]  /*21c0*/  VIADD R0, R0, 0x1 ;  /* 0x0000000100007836 */ /* 0x000fe20000000000 */
[----:B------:R-:W-:Y:S02]  /*21d0*/  R2UR UR11, R2 ;  /* 0x00000000020b72ca */ /* 0x000fe400000e0000 */
[----:B------:R-:W-:Y:S02]  /*21e0*/  R2UR UR12, R22 ;  /* 0x00000000160c72ca */ /* 0x000fe400000e0000 */
[----:B------:R-:W-:Y:S01]  /*21f0*/  R2UR UR13, R23 ;  /* 0x00000000170d72ca */ /* 0x000fe200000e0000 */
[----:B------:R-:W-:Y:S01]  /*2200*/  UIADD3 UR9, UPT, UPT, UR4, 0x31818, URZ ;  /* 0x0003181804097890 */ /* 0x000fe2000fffe0ff */
[----:B------:R-:W-:Y:S01]  /*2210*/  R2UR UR7, R19 ;  /* 0x00000000130772ca */ /* 0x000fe200000e0000 */
[----:B------:R-:W-:Y:S01]  /*2220*/  UIADD3 UR8, UPT, UPT, UR4, 0x14000, URZ ;  /* 0x0001400004087890 */ /* 0x000fe2000fffe0ff */
[----:B------:R-:W-:Y:S01]  /*2230*/  ISETP.NE.AND P0, PT, R16, 0x1d00, PT ;  /* 0x00001d001000780c */ /* 0x000fe20003f05270 */
[----:B------:R-:W-:Y:S02]  /*2240*/  UIADD3 UR4, UPT, UPT, UR4, 0x2a000, URZ ;  /* 0x0002a00004047890 */ /* 0x000fe4000fffe0ff */
[----:B------:R-:W-:Y:S01]  /*2250*/  UMOV UR6, UR10 ;  /* 0x0000000a00067c82 */ /* 0x000fe20008000000 */
[----:B------:R-:W-:Y:S04]  /*2260*/  UMOV UR5, UR9 ;  /* 0x0000000900057c82 */ /* 0x000fe80008000000 */
[----:B------:R2:W-:Y:S03]  /*2270*/  UTMALDG.2D [UR8], [UR16], desc[UR14] ;  /* 0x00000e08100075b4 */ /* 0x0005e60008009000 */
[----:B------:R2:W-:Y:S01]  /*2280*/  UTMALDG.2D [UR4], [UR12], desc[UR14] ;  /* 0x00000e040c0075b4 */ /* 0x0005e20008009000 */
[----:B------:R2:W-:Y:S01]  /*2290*/  SYNCS.ARRIVE.TRANS64 RZ, [R8+URZ+0x31818], R18 ;  /* 0x0318181208ff79a7 */ /* 0x0005e200080000ff */
[----:B------:R-:W-:Y:S05]  /*22a0*/  @P0 BRA `(.L_x_29) ;  /* 0xfffffff800180947 */ /* 0x000fea000383ffff */
[----:B------:R-:W-:-:S13]  /*22b0*/  ISETP.NE.AND P0, PT, R13, R10, PT ;  /* 0x0000000a0d00720c */ /* 0x000fda0003f05270 */
[----:B--2---:R-:W-:Y:S05]  /*22c0*/  @!P0 EXIT ;  /* 0x000000000000894d */ /* 0x004fea0003800000 */
[----:B------:R-:W-:-:S05]  /*22d0*/  IADD3 R13, PT, PT, R13, 0x1, RZ ;  /* 0x000000010d0d7810 */ /* 0x000fca0007ffe0ff */
[----:B------:R-:W-:Y:S01]  /*22e0*/  IMAD R0, R13, 0x8c, R11 ;  /* 0x0000008c0d007824 */ /* 0x000fe200078e020b */
[----:B------:R-:W-:Y:S06]  /*22f0*/  BRA `(.L_x_30) ;  /* 0xfffffff4009c7947 */ /* 0x000fec000383ffff */
.L_x_13:
[----:B------:R-:W-:-:S04]  /*2300*/  LOP3.LUT R0, R3, 0xfffffffc, RZ, 0xc0, !PT ;  /* 0xfffffffc03007812 */ /* 0x000fc800078ec0ff */
[----:B------:R-:W-:-:S13]  /*2310*/  ISETP.NE.AND P0, PT, R0, 0x4, PT ;  /* 0x000000040000780c */ /* 0x000fda0003f05270 */
[----:B-1----:R-:W-:Y:S05]  /*2320*/  @P0 EXIT ;  /* 0x000000000000094d */ /* 0x002fea0003800000 */
[----:B------:R-:W1:Y:S01]  /*2330*/  S2R R0, SR_CgaCtaId ;  /* 0x0000000000007919 */ /* 0x000e620000008800 */
[----:B------:R-:W-:-:S04]  /*2340*/  MOV R4, 0x400 ;  /* 0x0000040000047802 */ /* 0x000fc80000000f00 */
[----:B-1----:R-:W-:-:S05]  /*2350*/  LEA R0, R0, R4, 0x18 ;  /* 0x0000000400007211 */ /* 0x002fca00078ec0ff */
[----:B------:R-:W1:Y:S02]  /*2360*/  LDS R4, [R0+0x31880] ;  /* 0x0318800000047984 */ /* 0x000e640000000800 */
[----:B-1----:R-:W-:-:S13]  /*2370*/  ISETP.NE.AND P0, PT, R4, RZ, PT ;  /* 0x000000ff0400720c */ /* 0x002fda0003f05270 */
[----:B------:R-:W-:Y:S05]  /*2380*/  @!P0 BRA `(.L_x_31) ;  /* 0x0000000000048947 */ /* 0x000fea0003800000 */
[----:B------:R-:W-:Y:S05]  /*2390*/  BPT.TRAP 0x1 ;  /* 0x000000040000795c */ /* 0x000fea0000300000 */
.L_x_31:
[----:B------:R-:W1:Y:S01]  /*23a0*/  S2UR UR4, SR_CTAID.X ;  /* 0x00000000000479c3 */ /* 0x000e620000002500 */
[----:B------:R-:W-:Y:S02]  /*23b0*/  IADD3 R3, PT, PT, R3, -0x4, RZ ;  /* 0xfffffffc03037810 */ /* 0x000fe40007ffe0ff */
[----:B-1----:R-:W-:-:S13]  /*23c0*/  ISETP.LE.U32.AND P0, PT, R2, UR4, PT ;  /* 0x0000000402007c0c */ /* 0x002fda000bf03070 */
[----:B------:R-:W-:Y:S05]  /*23d0*/  @P0 BRA `(.L_x_32) ;  /* 0x0000001400640947 */ /* 0x000fea0003800000 */
[----:B------:R-:W-:Y:S02]  /*23e0*/  IMAD.U32 R34, RZ, RZ, UR4 ;  /* 0x00000004ff227e24 */ /* 0x000fe4000f8e00ff */
[----:B------:R-:W-:Y:S02]  /*23f0*/  IMAD.SHL.U32 R32, R21, 0x10, RZ ;  /* 0x0000001015207824 */ /* 0x000fe400078e00ff */
[----:B------:R-:W-:Y:S01]  /*2400*/  IMAD R33, R3, 0x20, R21 ;  /* 0x0000002003217824 */ /* 0x000fe200078e0215 */
[----:B------:R-:W-:Y:S01]  /*2410*/  LOP3.LUT R23, RZ, R34, RZ, 0x33, !PT ;  /* 0x00000022ff177212 */ /* 0x000fe200078e33ff */
[----:B------:R-:W-:Y:S01]  /*2420*/  IMAD.MOV.U32 R22, RZ, RZ, RZ ;  /* 0x000000ffff167224 */ /* 0x000fe200078e00ff */
[----:B------:R-:W-:Y:S01]  /*2430*/  LOP3.LUT R32, R32, 0x70, RZ, 0xc0, !PT ;  /* 0x0000007020207812 */ /* 0x000fe200078ec0ff */
[----:B------:R-:W-:Y:S01]  /*2440*/  IMAD.MOV.U32 R21, RZ, RZ, -0x1 ;  /* 0xffffffffff157424 */ /* 0x000fe200078e00ff */
[----:B------:R-:W-:Y:S01]  /*2450*/  PRMT R24, R34, 0x7610, R24 ;  /* 0x0000761022187816 */ /* 0x000fe20000000018 */
[----:B------:R-:W-:Y:S01]  /*2460*/  IMAD.IADD R23, R2, 0x1, R23 ;  /* 0x0000000102177824 */ /* 0x000fe200078e0217 */
[C---:B------:R-:W-:Y:S01]  /*2470*/  LOP3.LUT R31, R32.reuse, 0x10, RZ, 0x3c, !PT ;  /* 0x00000010201f7812 */ /* 0x040fe200078e3cff */
[----:B------:R-:W-:Y:S01]  /*2480*/  IMAD.SHL.U32 R33, R33, 0x80, RZ ;  /* 0x0000008021217824 */ /* 0x000fe200078e00ff */
[----:B------:R-:W-:-:S02]  /*2490*/  LOP3.LUT R30, R32, 0x20, RZ, 0x3c, !PT ;  /* 0x00000020201e7812 */ /* 0x000fc400078e3cff */
[----:B------:R-:W-:Y:S02]  /*24a0*/  SHF.R.U32.HI R23, RZ, 0x2, R23 ;  /* 0x00000002ff177819 */ /* 0x000fe40000011617 */
[C---:B------:R-:W-:Y:S02]  /*24b0*/  LOP3.LUT R29, R32.reuse, 0x30, RZ, 0x3c, !PT ;  /* 0x00000030201d7812 */ /* 0x040fe400078e3cff */
[C---:B------:R-:W-:Y:S01]  /*24c0*/  LOP3.LUT R28, R32.reuse, 0x40, RZ, 0x3c, !PT ;  /* 0x00000040201c7812 */ /* 0x040fe200078e3cff */
[----:B------:R-:W-:Y:S01]  /*24d0*/  IMAD.HI.U32 R23, R23, 0x3a83a83b, RZ ;  /* 0x3a83a83b17177827 */ /* 0x000fe200078e00ff */
[C---:B------:R-:W-:Y:S02]  /*24e0*/  LOP3.LUT R27, R32.reuse, 0x50, RZ, 0x3c, !PT ;  /* 0x00000050201b7812 */ /* 0x040fe400078e3cff */
[----:B------:R-:W-:Y:S02]  /*24f0*/  LOP3.LUT R26, R32, 0x60, RZ, 0x3c, !PT ;  /* 0x00000060201a7812 */ /* 0x000fe400078e3cff */
[----:B------:R-:W-:-:S02]  /*2500*/  SHF.R.U32.HI R23, RZ, 0x3, R23 ;  /* 0x00000003ff177819 */ /* 0x000fc40000011617 */
[----:B------:R-:W-:-:S03]  /*2510*/  LOP3.LUT R25, R32, 0x70, RZ, 0x3c, !PT ;  /* 0x0000007020197812 */ /* 0x000fc600078e3cff */
[----:B------:R-:W-:-:S07]  /*2520*/  IMAD.MOV R23, RZ, RZ, -R23 ;  /* 0x000000ffff177224 */ /* 0x000fce00078e0a17 */
.L_x_43:
[----:B------:R-:W-:Y:S01]  /*2530*/  IMAD.HI.U32 R41, R34, -0x45d1745d, RZ ;  /* 0xba2e8ba322297827 */ /* 0x000fe200078e00ff */
[----:B------:R-:W-:Y:S05]  /*2540*/  YIELD ;  /* 0x0000000000007946 */ /* 0x000fea0003800000 */
[----:B------:R-:W-:Y:S01]  /*2550*/  SHF.R.U32.HI R41, RZ, 0x8, R41 ;  /* 0x00000008ff297819 */ /* 0x000fe20000011629 */
[----:B------:R-:W-:Y:S01]  /*2560*/  VIADD R23, R23, 0x1 ;  /* 0x0000000117177836 */ /* 0x000fe20000000000 */
[----:B------:R-:W-:Y:S01]  /*2570*/  ISETP.NE.AND P2, PT, R3, RZ, PT ;  /* 0x000000ff0300720c */ /* 0x000fe20003f45270 */
[----:B------:R-:W-:Y:S01]  /*2580*/  VIADD R21, R21, 0x1 ;  /* 0x0000000115157836 */ /* 0x000fe20000000000 */
[C---:B-1----:R-:W-:Y:S01]  /*2590*/  PRMT R2, R41.reuse, 0x9910, RZ ;  /* 0x0000991029027816 */ /* 0x042fe200000000ff */
[----:B------:R-:W-:Y:S01]  /*25a0*/  IMAD R44, R41, -0x10, R20 ;  /* 0xfffffff0292c7824 */ /* 0x000fe200078e0214 */
[----:B------:R-:W-:-:S03]  /*25b0*/  ISETP.NE.AND P0, PT, R23, 0x1, PT ;  /* 0x000000011700780c */ /* 0x000fc60003f05270 */
[----:B------:R-:W-:Y:S01]  /*25c0*/  IMAD R2, R2, 0x160, RZ ;  /* 0x0000016002027824 */ /* 0x000fe200078e02ff */
[----:B------:R-:W-:-:S03]  /*25d0*/  VIMNMX.U32 R44, PT, PT, R44, 0x10, PT ;  /* 0x000000102c2c7848 */ /* 0x000fc60003fe0000 */
[----:B------:R-:W-:Y:S01]  /*25e0*/  IMAD.MOV R43, RZ, RZ, -R2 ;  /* 0x000000ffff2b7224 */ /* 0x000fe200078e0a02 */
[----:B------:R-:W-:Y:S01]  /*25f0*/  MOV R2, 0x2650 ;  /* 0x0000265000027802 */ /* 0x000fe20000000f00 */
[----:B------:R-:W-:-:S03]  /*2600*/  IMAD.MOV.U32 R9, RZ, RZ, R44 ;  /* 0x000000ffff097224 */ /* 0x000fc600078e002c */
[----:B------:R-:W-:-:S05]  /*2610*/  PRMT R43, R43, 0x7710, RZ ;  /* 0x000077102b2b7816 */ /* 0x000fca00000000ff */
[----:B------:R-:W-:-:S05]  /*2620*/  IMAD.IADD R43, R43, 0x1, R24 ;  /* 0x000000012b2b7824 */ /* 0x000fca00078e0218 */
[----:B------:R-:W-:Y:S02]  /*2630*/  LOP3.LUT R5, R43, 0xffff, RZ, 0xc0, !PT ;  /* 0x0000ffff2b057812 */ /* 0x000fe400078ec0ff */
[----:B------:R-:W-:Y:S05]  /*2640*/  CALL.REL.NOINC `($__internal_3_$__cuda_sm20_div_u16) ;  /* 0x0000001800687944 */ /* 0x000fea0003c00000 */
[C---:B------:R-:W-:Y:S01]  /*2650*/  IMAD.SHL.U32 R2, R21.reuse, 0x8, RZ ;  /* 0x0000000815027824 */ /* 0x040fe200078e00ff */
[----:B------:R-:W-:Y:S02]  /*2660*/  SHF.R.U32.HI R4, RZ, 0x1, R21 ;  /* 0x00000001ff047819 */ /* 0x000fe40000011615 */
[----:B------:R-:W-:Y:S02]  /*2670*/  LOP3.LUT R35, R21, 0x1, RZ, 0xc0, !PT ;  /* 0x0000000115237812 */ /* 0x000fe400078ec0ff */
[----:B------:R-:W-:Y:S02]  /*2680*/  LOP3.LUT R2, R2, 0x8, RZ, 0xc0, !PT ;  /* 0x0000000802027812 */ /* 0x000fe400078ec0ff */
[----:B------:R-:W-:Y:S01]  /*2690*/  LOP3.LUT R4, R4, 0x1, RZ, 0xc0, !PT ;  /* 0x0000000104047812 */ /* 0x000fe200078ec0ff */
[----:B------:R-:W-:Y:S02]  /*26a0*/  IMAD R35, R35, 0xc0, RZ ;  /* 0x000000c023237824 */ /* 0x000fe400078e02ff */
[----:B------:R-:W-:-:S02]  /*26b0*/  IMAD.IADD R2, R0, 0x1, R2 ;  /* 0x0000000100027824 */ /* 0x000fc400078e0202 */
[----:B------:R-:W-:-:S04]  /*26c0*/  IMAD.U32 R4, R4, -0x80000000, RZ ;  /* 0x8000000004047824 */ /* 0x000fc800078e00ff */
[----:B------:R-:W1:Y:S02]  /*26d0*/  SYNCS.PHASECHK.TRANS64.TRYWAIT P1, [R2+URZ+0x31860], R4 ;  /* 0x03186004020075a7 */ /* 0x000e6400080211ff */
[----:B-1----:R-:W-:Y:S05]  /*26e0*/  @!P1 BRA `(.L_x_33) ;  /* 0x0000001800049947 */ /* 0x002fea0003800000 */
.L_x_64:
[----:B------:R-:W-:Y:S01]  /*26f0*/  NOP ;  /* 0x0000000000007918 */ /* 0x000fe20000000000 */
[----:B------:R-:W-:Y:S05]  /*2700*/  @P2 BRA `(.L_x_34) ;  /* 0x0000000000042947 */ /* 0x000fea0003800000 */
[----:B------:R-:W-:-:S04]  /*2710*/  DEPBAR.LE SB0, 0x1 ;  /* 0x000080400000791a */ /* 0x000fc80000000000 */
.L_x_34:
[----:B------:R-:W-:Y:S05]  /*2720*/  WARPSYNC.ALL ;  /* 0x0000000000007948 */ /* 0x000fea0003800000 */
[----:B------:R-:W-:Y:S01]  /*2730*/  NOP ;  /* 0x0000000000007918 */ /* 0x000fe20000000000 */
[----:B------:R-:W-:Y:S01]  /*2740*/  BAR.SYNC.DEFER_BLOCKING 0x8, 0x80 ;  /* 0x0202000000007b1d */ /* 0x000fe20000010000 */
[C---:B------:R-:W-:Y:S01]  /*2750*/  R2UR UR5, R35.reuse ;  /* 0x00000000230572ca */ /* 0x040fe200000e0000 */
[----:B------:R-:W-:Y:S01]  /*2760*/  IMAD R42, R22, 0x4000, R33 ;  /* 0x00004000162a7824 */ /* 0x000fe200078e0221 */
[----:B------:R-:W-:Y:S02]  /*2770*/  R2UR UR4, R35 ;  /* 0x00000000230472ca */ /* 0x000fe400000e0000 */
[----:B------:R-:W-:-:S02]  /*2780*/  PRMT R44, R44, 0x9910, RZ ;  /* 0x000099102c2c7816 */ /* 0x000fc400000000ff */
[----:B------:R-:W-:-:S07]  /*2790*/  ISETP.NE.AND P1, PT, R3, RZ, PT ;  /* 0x000000ff0300720c */ /* 0x000fce0003f25270 */
[----:B------:R-:W2:Y:S01]  /*27a0*/  LDTM.x8 R12, tmem[UR5] ;  /* 0x00000005000c79ee */ /* 0x000ea200081c0000 */
[C---:B------:R-:W-:Y:S01]  /*27b0*/  R2UR UR5, R35.reuse ;  /* 0x00000000230572ca */ /* 0x040fe200000e0000 */
[----:B------:R-:W-:Y:S01]  /*27c0*/  NOP ;  /* 0x0000000000007918 */ /* 0x000fe20000000000 */
[----:B-12---:R-:W1:Y:S01]  /*27d0*/  LDTM.x8 R4, tmem[UR4+0x8] ;  /* 0x00000804000479ee */ /* 0x006e6200081c0000 */
[----:B------:R-:W-:Y:S02]  /*27e0*/  R2UR UR4, R35 ;  /* 0x00000000230472ca */ /* 0x000fe400000e0000 */
[----:B------:R-:W-:Y:S02]  /*27f0*/  F2FP.BF16.F32.PACK_AB R12, R13, R12 ;  /* 0x0000000c0d0c723e */ /* 0x000fe400000010ff */
[----:B------:R-:W-:Y:S02]  /*2800*/  F2FP.BF16.F32.PACK_AB R13, R15, R14 ;  /* 0x0000000e0f0d723e */ /* 0x000fe400000010ff */
[----:B------:R-:W-:-:S02]  /*2810*/  F2FP.BF16.F32.PACK_AB R14, R17, R16 ;  /* 0x00000010110e723e */ /* 0x000fc400000010ff */
[----:B------:R-:W-:Y:S02]  /*2820*/  F2FP.BF16.F32.PACK_AB R15, R19, R18 ;  /* 0x00000012130f723e */ /* 0x000fe400000010ff */
[----:B------:R-:W-:Y:S02]  /*2830*/  IADD3 R16, PT, PT, R0, R42, R32 ;  /* 0x0000002a00107210 */ /* 0x000fe40007ffe020 */
[----:B-1----:R-:W-:Y:S02]  /*2840*/  F2FP.BF16.F32.PACK_AB R4, R5, R4 ;  /* 0x000000040504723e */ /* 0x002fe400000010ff */
[----:B------:R-:W-:Y:S01]  /*2850*/  F2FP.BF16.F32.PACK_AB R5, R7, R6 ;  /* 0x000000060705723e */ /* 0x000fe200000010ff */
[----:B------:R1:W-:Y:S01]  /*2860*/  STS.128 [R16], R12 ;  /* 0x0000000c10007388 */ /* 0x0003e20000000c00 */
[----:B------:R-:W-:Y:S01]  /*2870*/  F2FP.BF16.F32.PACK_AB R6, R9, R8 ;  /* 0x000000080906723e */ /* 0x000fe200000010ff */
[----:B------:R-:W-:Y:S01]  /*2880*/  NOP ;  /* 0x0000000000007918 */ /* 0x000fe20000000000 */
[----:B------:R-:W-:-:S02]  /*2890*/  F2FP.BF16.F32.PACK_AB R7, R11, R10 ;  /* 0x0000000a0b07723e */ /* 0x000fc400000010ff */
[----:B------:R-:W-:-:S05]  /*28a0*/  IADD3 R8, PT, PT, R0, R42, R31 ;  /* 0x0000002a00087210 */ /* 0x000fca0007ffe01f */
[----:B------:R2:W-:Y:S01]  /*28b0*/  STS.128 [R8], R4 ;  /* 0x0000000408007388 */ /* 0x0005e20000000c00 */
[----:B-1----:R-:W2:Y:S01]  /*28c0*/  LDTM.x8 R12, tmem[UR5+0x10] ;  /* 0x00001005000c79ee */ /* 0x002ea200081c0000 */
[----:B------:R-:W-:Y:S01]  /*28d0*/  NOP ;  /* 0x0000000000007918 */ /* 0x000fe20000000000 */
[C---:B------:R-:W-:Y:S01]  /*28e0*/  R2UR UR5, R35.reuse ;  /* 0x00000000230572ca */ /* 0x040fe200000e0000 */
[----:B--2---:R-:W1:Y:S01]  /*28f0*/  LDTM.x8 R4, tmem[UR4+0x18] ;  /* 0x00001804000479ee */ /* 0x004e6200081c0000 */
        /* <DEDUP_REMOVED lines=23> */
[----:B-1----:R-:W-:Y:S02]  /*2a70*/  F2FP.BF16.F32.PACK_AB R36, R5, R4 ;  /* 0x000000040524723e */ /* 0x002fe400000010ff */
[C---:B------:R-:W-:Y:S02]  /*2a80*/  IADD3 R4, PT, PT, R0.reuse, R42, R28 ;  /* 0x0000002a00047210 */ /* 0x040fe40007ffe01c */
[----:B------:R-:W-:Y:S02]  /*2a90*/  F2FP.BF16.F32.PACK_AB R37, R7, R6 ;  /* 0x000000060725723e */ /* 0x000fe400000010ff */
[----:B------:R-:W-:Y:S01]  /*2aa0*/  F2FP.BF16.F32.PACK_AB R38, R9, R8 ;  /* 0x000000080926723e */ /* 0x000fe200000010ff */
[----:B------:R1:W-:Y:S01]  /*2ab0*/  STS.128 [R4], R12 ;  /* 0x0000000c04007388 */ /* 0x0003e20000000c00 */
[----:B------:R-:W-:Y:S01]  /*2ac0*/  F2FP.BF16.F32.PACK_AB R39, R11, R10 ;  /* 0x0000000a0b27723e */ /* 0x000fe200000010ff */
[----:B------:R-:W-:Y:S01]  /*2ad0*/  NOP ;  /* 0x0000000000007918 */ /* 0x000fe20000000000 */
[----:B------:R-:W-:-:S05]  /*2ae0*/  IADD3 R5, PT, PT, R0, R42, R27 ;  /* 0x0000002a00057210 */ /* 0x000fca0007ffe01b */
[----:B------:R2:W-:Y:S01]  /*2af0*/  STS.128 [R5], R36 ;  /* 0x0000002405007388 */ /* 0x0005e20000000c00 */
[----:B-1----:R-:W2:Y:S01]  /*2b00*/  LDTM.x8 R12, tmem[UR5+0x30] ;  /* 0x00003005000c79ee */ /* 0x002ea200081c0000 */
[----:B------:R-:W-:Y:S01]  /*2b10*/  NOP ;  /* 0x0000000000007918 */ /* 0x000fe20000000000 */
[----:B--2---:R-:W1:Y:S01]  /*2b20*/  LDTM.x8 R4, tmem[UR4+0x38] ;  /* 0x00003804000479ee */ /* 0x004e6200081c0000 */
[----:B------:R-:W-:Y:S01]  /*2b30*/  PRMT R36, R40, 0x9910, RZ ;  /* 0x0000991028247816 */ /* 0x000fe200000000ff */
[----:B------:R-:W-:-:S04]  /*2b40*/  IMAD.MOV.U32 R37, RZ, RZ, R44 ;  /* 0x000000ffff257224 */ /* 0x000fc800078e002c */
[----:B------:R-:W-:Y:S01]  /*2b50*/  IMAD R36, R36, R37, RZ ;  /* 0x0000002524247224 */ /* 0x000fe200078e02ff */
[----:B------:R-:W-:-:S03]  /*2b60*/  LOP3.LUT R37, R40, 0xffff, RZ, 0xc0, !PT ;  /* 0x0000ffff28257812 */ /* 0x000fc600078ec0ff */
[----:B------:R-:W-:Y:S02]  /*2b70*/  IMAD.MOV R36, RZ, RZ, -R36 ;  /* 0x000000ffff247224 */ /* 0x000fe400078e0a24 */
[----:B------:R-:W-:-:S03]  /*2b80*/  IMAD R37, R37, 0xc0, RZ ;  /* 0x000000c025257824 */ /* 0x000fc600078e02ff */
[----:B------:R-:W-:Y:S02]  /*2b90*/  PRMT R36, R36, 0x7710, RZ ;  /* 0x0000771024247816 */ /* 0x000fe400000000ff */
[----:B------:R-:W-:Y:S02]  /*2ba0*/  F2FP.BF16.F32.PACK_AB R12, R13, R12 ;  /* 0x0000000c0d0c723e */ /* 0x000fe400000010ff */
[----:B------:R-:W-:Y:S01]  /*2bb0*/  F2FP.BF16.F32.PACK_AB R13, R15, R14 ;  /* 0x0000000e0f0d723e */ /* 0x000fe200000010ff */
[----:B------:R-:W-:Y:S01]  /*2bc0*/  IMAD.IADD R43, R43, 0x1, R36 ;  /* 0x000000012b2b7824 */ /* 0x000fe200078e0224 */
[----:B------:R-:W-:Y:S02]  /*2bd0*/  F2FP.BF16.F32.PACK_AB R14, R17, R16 ;  /* 0x00000010110e723e */ /* 0x000fe400000010ff */
[----:B------:R-:W-:Y:S02]  /*2be0*/  F2FP.BF16.F32.PACK_AB R15, R19, R18 ;  /* 0x00000012130f723e */ /* 0x000fe400000010ff */
[----:B-1----:R-:W-:-:S02]  /*2bf0*/  F2FP.BF16.F32.PACK_AB R4, R5, R4 ;  /* 0x000000040504723e */ /* 0x002fc400000010ff */
[----:B------:R-:W-:Y:S02]  /*2c00*/  F2FP.BF16.F32.PACK_AB R5, R7, R6 ;  /* 0x000000060705723e */ /* 0x000fe400000010ff */
[----:B------:R-:W-:Y:S02]  /*2c10*/  F2FP.BF16.F32.PACK_AB R6, R9, R8 ;  /* 0x000000080906723e */ /* 0x000fe400000010ff */
[C---:B------:R-:W-:Y:S02]  /*2c20*/  IADD3 R8, PT, PT, R0.reuse, R42, R26 ;  /* 0x0000002a00087210 */ /* 0x040fe40007ffe01a */
[----:B------:R-:W-:Y:S02]  /*2c30*/  F2FP.BF16.F32.PACK_AB R7, R11, R10 ;  /* 0x0000000a0b07723e */ /* 0x000fe400000010ff */
[----:B------:R-:W-:Y:S01]  /*2c40*/  IADD3 R42, PT, PT, R0, R42, R25 ;  /* 0x0000002a002a7210 */ /* 0x000fe20007ffe019 */
[----:B------:R1:W-:Y:S01]  /*2c50*/  STS.128 [R8], R12 ;  /* 0x0000000c08007388 */ /* 0x0003e20000000c00 */
[----:B------:R-:W-:Y:S01]  /*2c60*/  NOP ;  /* 0x0000000000007918 */ /* 0x000fe20000000000 */
[----:B------:R-:W-:-:S02]  /*2c70*/  LOP3.LUT R43, R43, 0xffff, RZ, 0xc0, !PT ;  /* 0x0000ffff2b2b7812 */ /* 0x000fc400078ec0ff */
[----:B------:R1:W-:Y:S03]  /*2c80*/  STS.128 [R42], R4 ;  /* 0x000000042a007388 */ /* 0x0003e60000000c00 */
[----:B------:R-:W-:Y:S01]  /*2c90*/  IMAD R38, R41, 0x10, R43 ;  /* 0x0000001029267824 */ /* 0x000fe200078e022b */
[----:B------:R2:W-:Y:S06]  /*2ca0*/  MEMBAR.ALL.CTA ;  /* 0x0000000000007992 */ /* 0x0005ec0000008000 */
[----:B--2---:R-:W2:Y:S01]  /*2cb0*/  FENCE.VIEW.ASYNC.S ;  /* 0x00000000000073c6 */ /* 0x004ea20000000000 */
[----:B------:R-:W-:Y:S01]  /*2cc0*/  IMAD.SHL.U32 R38, R38, 0x80, RZ ;  /* 0x0000008026267824 */ /* 0x000fe200078e00ff */
[----:B--2---:R-:W-:Y:S06]  /*2cd0*/  BAR.SYNC.DEFER_BLOCKING 0x8, 0x80 ;  /* 0x0202000000007b1d */ /* 0x004fec0000010000 */
[----:B------:R-:W-:Y:S05]  /*2ce0*/  @P1 BRA `(.L_x_35) ;  /* 0x0000000000381947 */ /* 0x000fea0003800000 */
[----:B------:R-:W-:Y:S01]  /*2cf0*/  ELECT P2, URZ, PT ;  /* 0x0000000000ff782f */ /* 0x000fe20003840000 */
[----:B------:R-:W-:-:S12]  /*2d00*/  BSSY.RECONVERGENT B0, `(.L_x_35) ;  /* 0x000000c000007945 */ /* 0x000fd80003800200 */
[----:B------:R-:W-:Y:S05]  /*2d10*/  @!P2 BRA `(.L_x_36) ;  /* 0x000000000028a947 */ /* 0x000fea0003800000 */
[----:B------:R-:W2:Y:S01]  /*2d20*/  LDCU.64 UR8, c[0x0][0x348] ;  /* 0x00006900ff0877ac */ /* 0x000ea20008000a00 */
[----:B------:R-:W-:Y:S02]  /*2d30*/  R2UR UR7, R22 ;  /* 0x00000000160772ca */ /* 0x000fe400000e0000 */
[----:B------:R-:W-:Y:S02]  /*2d40*/  R2UR UR4, R0 ;  /* 0x00000000000472ca */ /* 0x000fe400000e0000 */
[----:B------:R-:W-:Y:S02]  /*2d50*/  R2UR UR5, R37 ;  /* 0x00000000250572ca */ /* 0x000fe400000e0000 */
[----:B------:R-:W-:-:S09]  /*2d60*/  R2UR UR6, R38 ;  /* 0x00000000260672ca */ /* 0x000fd200000e0000 */
[----:B------:R-:W-:Y:S02]  /*2d70*/  ULEA UR4, UR7, UR4, 0xe ;  /* 0x0000000407047291 */ /* 0x000fe4000f8e70ff */
[----:B--2---:R-:W-:-:S04]  /*2d80*/  UIADD3 UR8, UP0, UPT, UR8, 0x240, URZ ;  /* 0x0000024008087890 */ /* 0x004fc8000ff1e0ff */
[----:B------:R-:W-:-:S09]  /*2d90*/  UIADD3.X UR9, UPT, UPT, URZ, UR9, URZ, UP0, !UPT ;  /* 0x00000009ff097290 */ /* 0x000fd200087fe4ff */
[----:B------:R2:W-:Y:S02]  /*2da0*/  UTMASTG.2D [UR4], [UR8] ;  /* 0x00000004080073b5 */ /* 0x0005e40008008000 */
[----:B--2---:R0:W-:Y:S02]  /*2db0*/  UTMACMDFLUSH ;  /* 0x00000000000079b7 */ /* 0x0041e40000000000 */
.L_x_36:
[----:B------:R-:W-:Y:S05]  /*2dc0*/  BSYNC.RECONVERGENT B0 ;  /* 0x0000000000007941 */ /* 0x000fea0003800200 */
.L_x_35:
[----:B------:R-:W-:Y:S05]  /*2dd0*/  @P1 BRA `(.L_x_37) ;  /* 0x0000000000041947 */ /* 0x000fea0003800000 */
[----:B------:R-:W-:-:S04]  /*2de0*/  DEPBAR.LE SB0, 0x1 ;  /* 0x000080400000791a */ /* 0x000fc80000000000 */
.L_x_37:
[----:B------:R-:W-:Y:S01]  /*2df0*/  BAR.SYNC.DEFER_BLOCKING 0x8, 0x80 ;  /* 0x0202000000007b1d */ /* 0x000fe20000010000 */
[C---:B------:R-:W-:Y:S02]  /*2e00*/  R2UR UR5, R35.reuse ;  /* 0x00000000230572ca */ /* 0x040fe400000e0000 */
[----:B------:R-:W-:Y:S02]  /*2e10*/  R2UR UR4, R35 ;  /* 0x00000000230472ca */ /* 0x000fe400000e0000 */
[----:B------:R-:W-:-:S04]  /*2e20*/  LOP3.LUT R36, R22, 0x1, RZ, 0xc0, !PT ;  /* 0x0000000116247812 */ /* 0x000fc800078ec0ff */
[----:B------:R-:W-:-:S05]  /*2e30*/  LOP3.LUT R22, R36, 0x1, RZ, 0x3c, !PT ;  /* 0x0000000124167812 */ /* 0x000fca00078e3cff */
[----:B-1----:R-:W1:Y:S01]  /*2e40*/  LDTM.x8 R12, tmem[UR5+0x40] ;  /* 0x00004005000c79ee */ /* 0x002e6200081c0000 */
[----:B------:R-:W-:Y:S01]  /*2e50*/  IMAD R39, R22, 0x4000, R33 ;  /* 0x0000400016277824 */ /* 0x000fe200078e0221 */
[----:B------:R-:W-:Y:S01]  /*2e60*/  NOP ;  /* 0x0000000000007918 */ /* 0x000fe20000000000 */
[----:B-1----:R-:W1:Y:S01]  /*2e70*/  LDTM.x8 R4, tmem[UR4+0x48] ;  /* 0x00004804000479ee */ /* 0x002e6200081c0000 */
[----:B------:R-:W-:Y:S02]  /*2e80*/  F2FP.BF16.F32.PACK_AB R12, R13, R12 ;  /* 0x0000000c0d0c723e */ /* 0x000fe400000010ff */
[----:B------:R-:W-:Y:S02]  /*2e90*/  F2FP.BF16.F32.PACK_AB R13, R15, R14 ;  /* 0x0000000e0f0d723e */ /* 0x000fe400000010ff */
[----:B------:R-:W-:Y:S02]  /*2ea0*/  F2FP.BF16.F32.PACK_AB R14, R17, R16 ;  /* 0x00000010110e723e */ /* 0x000fe400000010ff */
[----:B------:R-:W-:-:S02]  /*2eb0*/  F2FP.BF16.F32.PACK_AB R15, R19, R18 ;  /* 0x00000012130f723e */ /* 0x000fc400000010ff */
[CC--:B------:R-:W-:Y:S02]  /*2ec0*/  IADD3 R16, PT, PT, R0.reuse, R39.reuse, R32 ;  /* 0x0000002700107210 */ /* 0x0c0fe40007ffe020 */
[----:B-1----:R-:W-:Y:S02]  /*2ed0*/  F2FP.BF16.F32.PACK_AB R4, R5, R4 ;  /* 0x000000040504723e */ /* 0x002fe400000010ff */
[----:B------:R-:W-:Y:S01]  /*2ee0*/  F2FP.BF16.F32.PACK_AB R5, R7, R6 ;  /* 0x000000060705723e */ /* 0x000fe200000010ff */
[----:B------:R1:W-:Y:S01]  /*2ef0*/  STS.128 [R16], R12 ;  /* 0x0000000c10007388 */ /* 0x0003e20000000c00 */
[----:B------:R-:W-:Y:S01]  /*2f00*/  F2FP.BF16.F32.PACK_AB R6, R9, R8 ;  /* 0x000000080906723e */ /* 0x000fe200000010ff */
[----:B------:R-:W-:Y:S01]  /*2f10*/  NOP ;  /* 0x0000000000007918 */ /* 0x000fe20000000000 */
[----:B------:R-:W-:Y:S02]  /*2f20*/  F2FP.BF16.F32.PACK_AB R7, R11, R10 ;  /* 0x0000000a0b07723e */ /* 0x000fe400000010ff */
[----:B------:R-:W-:-:S05]  /*2f30*/  IADD3 R8, PT, PT, R0, R39, R31 ;  /* 0x0000002700087210 */ /* 0x000fca0007ffe01f */
[----:B------:R2:W-:Y:S01]  /*2f40*/  STS.128 [R8], R4 ;  /* 0x0000000408007388 */ /* 0x0005e20000000c00 */
[----:B-1----:R-:W2:Y:S01]  /*2f50*/  LDTM.x8 R12, tmem[UR5+0x50] ;  /* 0x00005005000c79ee */ /* 0x002ea200081c0000 */
[----:B------:R-:W-:Y:S01]  /*2f60*/  NOP ;  /* 0x0000000000007918 */ /* 0x000fe20000000000 */
[----:B--2---:R-:W1:Y:S01]  /*2f70*/  LDTM.x8 R4, tmem[UR4+0x58] ;  /* 0x00005804000479ee */ /* 0x004e6200081c0000 */
        /* <DEDUP_REMOVED lines=36> */
[----:B-1----:R-:W-:Y:S02]  /*31c0*/  F2FP.BF16.F32.PACK_AB R4, R5, R4 ;  /* 0x000000040504723e */ /* 0x002fe400000010ff */
[----:B------:R-:W-:Y:S02]  /*31d0*/  F2FP.BF16.F32.PACK_AB R5, R7, R6 ;  /* 0x000000060705723e */ /* 0x000fe400000010ff */
[----:B------:R-:W-:Y:S02]  /*31e0*/  F2FP.BF16.F32.PACK_AB R6, R9, R8 ;  /* 0x000000080906723e */ /* 0x000fe400000010ff */
[CC--:B------:R-:W-:Y:S02]  /*31f0*/  IADD3 R8, PT, PT, R0.reuse, R39.reuse, R26 ;  /* 0x0000002700087210 */ /* 0x0c0fe40007ffe01a */
[----:B------:R-:W-:Y:S02]  /*3200*/  F2FP.BF16.F32.PACK_AB R7, R11, R10 ;  /* 0x0000000a0b07723e */ /* 0x000fe400000010ff */
[----:B------:R-:W-:Y:S01]  /*3210*/  IADD3 R39, PT, PT, R0, R39, R25 ;  /* 0x0000002700277210 */ /* 0x000fe20007ffe019 */
[----:B------:R1:W-:Y:S01]  /*3220*/  STS.128 [R8], R40 ;  /* 0x0000002808007388 */ /* 0x0003e20000000c00 */
[----:B------:R-:W-:-:S03]  /*3230*/  NOP ;  /* 0x0000000000007918 */ /* 0x000fc60000000000 */
[----:B------:R1:W-:Y:S01]  /*3240*/  STS.128 [R39], R4 ;  /* 0x0000000427007388 */ /* 0x0003e20000000c00 */
[----:B------:R2:W-:Y:S06]  /*3250*/  MEMBAR.ALL.CTA ;  /* 0x0000000000007992 */ /* 0x0005ec0000008000 */
[----:B--2---:R-:W2:Y:S02]  /*3260*/  FENCE.VIEW.ASYNC.S ;  /* 0x00000000000073c6 */ /* 0x004ea40000000000 */
        /* <DEDUP_REMOVED lines=11> */
[----:B--2---:R-:W-:Y:S02]  /*3320*/  UIADD3 UR8, UP0, UPT, UR8, 0x240, URZ ;  /* 0x0000024008087890 */ /* 0x004fe4000ff1e0ff */
[----:B------:R-:W-:Y:S02]  /*3330*/  UIADD3 UR5, UPT, UPT, UR5, 0x40, URZ ;  /* 0x0000004005057890 */ /* 0x000fe4000fffe0ff */
[----:B------:R-:W-:-:S09]  /*3340*/  UIADD3.X UR9, UPT, UPT, URZ, UR9, URZ, UP0, !UPT ;  /* 0x00000009ff097290 */ /* 0x000fd200087fe4ff */
[----:B------:R2:W-:Y:S02]  /*3350*/  UTMASTG.2D [UR4], [UR8] ;  /* 0x00000004080073b5 */ /* 0x0005e40008008000 */
[----:B--2---:R0:W-:Y:S02]  /*3360*/  UTMACMDFLUSH ;  /* 0x00000000000079b7 */ /* 0x0041e40000000000 */
.L_x_40:
[----:B------:R-:W-:Y:S05]  /*3370*/  BSYNC.RECONVERGENT B0 ;  /* 0x0000000000007941 */ /* 0x000fea0003800200 */
.L_x_39:
[----:B------:R-:W-:-:S04]  /*3380*/  DEPBAR.LE SB0, 0x1 ;  /* 0x000080400000791a */ /* 0x000fc80000000000 */
.L_x_38:
[----:B------:R-:W-:Y:S01]  /*3390*/  BAR.SYNC.DEFER_BLOCKING 0x8, 0x80 ;  /* 0x0202000000007b1d */ /* 0x000fe20000010000 */
[C---:B------:R-:W-:Y:S01]  /*33a0*/  R2UR UR5, R35.reuse ;  /* 0x00000000230572ca */ /* 0x040fe200000e0000 */
[----:B-1----:R-:W-:Y:S01]  /*33b0*/  IMAD R39, R36, 0x4000, R33 ;  /* 0x0000400024277824 */ /* 0x002fe200078e0221 */
[----:B------:R-:W-:Y:S01]  /*33c0*/  R2UR UR4, R35 ;  /* 0x00000000230472ca */ /* 0x000fe200000e0000 */
[----:B------:R-:W-:-:S05]  /*33d0*/  VIADD R2, R2, 0x31870 ;  /* 0x0003187002027836 */ /* 0x000fca0000000000 */
[----:B------:R-:W-:-:S05]  /*33e0*/  PRMT R2, RZ, 0x654, R2 ;  /* 0x00000654ff027816 */ /* 0x000fca0000000002 */
[----:B------:R-:W1:Y:S01]  /*33f0*/  LDTM.x8 R12, tmem[UR5+0x80] ;  /* 0x00008005000c79ee */ /* 0x000e6200081c0000 */
[----:B------:R-:W-:Y:S01]  /*3400*/  NOP ;  /* 0x0000000000007918 */ /* 0x000fe20000000000 */
[----:B-1----:R-:W1:Y:S01]  /*3410*/  LDTM.x8 R4, tmem[UR4+0x88] ;  /* 0x00008804000479ee */ /* 0x002e6200081c0000 */
[----:B------:R-:W-:Y:S02]  /*3420*/  F2FP.BF16.F32.PACK_AB R12, R13, R12 ;  /* 0x0000000c0d0c723e */ /* 0x000fe400000010ff */
[----:B------:R-:W-:Y:S02]  /*3430*/  F2FP.BF16.F32.PACK_AB R13, R15, R14 ;  /* 0x0000000e0f0d723e */ /* 0x000fe400000010ff */
[----:B------:R-:W-:Y:S02]  /*3440*/  F2FP.BF16.F32.PACK_AB R14, R17, R16 ;  /* 0x00000010110e723e */ /* 0x000fe400000010ff */
[----:B------:R-:W-:Y:S02]  /*3450*/  F2FP.BF16.F32.PACK_AB R15, R19, R18 ;  /* 0x00000012130f723e */ /* 0x000fe400000010ff */
[----:B------:R-:W-:-:S02]  /*3460*/  IADD3 R16, PT, PT, R0, R39, R32 ;  /* 0x0000002700107210 */ /* 0x000fc40007ffe020 */
        /* <DEDUP_REMOVED lines=56> */
[----:B------:R-:W-:Y:S01]  /*37f0*/  NOP ;  /* 0x0000000000007918 */ /* 0x000fe20000000000 */
[----:B------:R1:W-:Y:S01]  /*3800*/  SYNCS.ARRIVE.TRANS64.RED.A1T0 RZ, [R2+URZ], RZ ;  /* 0x000000ff02ff79a7 */ /* 0x0003e200081004ff */
        /* <DEDUP_REMOVED lines=18> */
.L_x_42:
[----:B------:R-:W-:Y:S05]  /*3930*/  BSYNC.RECONVERGENT B0 ;  /* 0x0000000000007941 */ /* 0x000fea0003800200 */
.L_x_41:
[----:B------:R-:W-:Y:S02]  /*3940*/  IADD3 R24, PT, PT, R24, 0x8c, RZ ;  /* 0x0000008c18187810 */ /* 0x000fe40007ffe0ff */
[----:B------:R-:W-:Y:S01]  /*3950*/  IADD3 R34, PT, PT, R34, 0x8c, RZ ;  /* 0x0000008c22227810 */ /* 0x000fe20007ffe0ff */
[----:B------:R-:W-:Y:S06]  /*3960*/  @P0 BRA `(.L_x_43) ;  /* 0xffffffe800f00947 */ /* 0x000fec000383ffff */
.L_x_32:
[----:B------:R-:W-:-:S13]  /*3970*/  ISETP.NE.AND P0, PT, R3, 0x3, PT ;  /* 0x000000030300780c */ /* 0x000fda0003f05270 */
[----:B------:R-:W-:Y:S05]  /*3980*/  @P0 EXIT ;  /* 0x000000000000094d */ /* 0x000fea0003800000 */
[----:B------:R-:W-:Y:S05]  /*3990*/  WARPSYNC.ALL ;  /* 0x0000000000007948 */ /* 0x000fea0003800000 */
[----:B------:R-:W-:Y:S01]  /*39a0*/  NOP ;  /* 0x0000000000007918 */ /* 0x000fe20000000000 */
[----:B------:R-:W2:Y:S01]  /*39b0*/  S2UR UR5, SR_CgaCtaId ;  /* 0x00000000000579c3 */ /* 0x000ea20000008800 */
[----:B------:R-:W-:Y:S02]  /*39c0*/  UMOV UR4, 0x50 ;  /* 0x0000005000047882 */ /* 0x000fe40000000000 */
[----:B--2---:R-:W-:-:S09]  /*39d0*/  ULEA UR5, UR5, UR4, 0x18 ;  /* 0x0000000405057291 */ /* 0x004fd2000f8ec0ff */
[----:B-1----:R-:W1:Y:S02]  /*39e0*/  LDS R2, [UR5] ;  /* 0x00000005ff027984 */ /* 0x002e640008000800 */
[----:B-1----:R-:W-:-:S04]  /*39f0*/  LOP3.LUT R0, R2, 0xffff, RZ, 0xc0, !PT ;  /* 0x0000ffff02007812 */ /* 0x002fc800078ec0ff */
[----:B------:R-:W-:-:S13]  /*3a00*/  ISETP.NE.AND P0, PT, R0, 0xffff, PT ;  /* 0x0000ffff0000780c */ /* 0x000fda0003f05270 */
[----:B------:R-:W-:Y:S05]  /*3a10*/  @P0 BRA `(.L_x_44) ;  /* 0x0000000000480947 */ /* 0x000fea0003800000 */
[----:B------:R-:W-:-:S04]  /*3a20*/  SHF.R.U32.HI R0, RZ, 0x10, R2 ;  /* 0x00000010ff007819 */ /* 0x000fc80000011602 */
[----:B------:R-:W-:-:S04]  /*3a30*/  LOP3.LUT R0, R0, 0x1, RZ, 0xc0, !PT ;  /* 0x0000000100007812 */ /* 0x000fc800078ec0ff */
[----:B------:R-:W-:-:S13]  /*3a40*/  ISETP.NE.AND P0, PT, R0, 0x1, PT ;  /* 0x000000010000780c */ /* 0x000fda0003f05270 */
[----:B------:R-:W-:Y:S05]  /*3a50*/  @P0 BRA `(.L_x_45) ;  /* 0x00000000002c0947 */ /* 0x000fea0003800000 */
[----:B------:R-:W1:Y:S01]  /*3a60*/  S2R R0, SR_LANEID ;  /* 0x0000000000007919 */ /* 0x000e620000000000 */
[----:B------:R-:W-:Y:S01]  /*3a70*/  IMAD.MOV.U32 R2, RZ, RZ, -0x20000 ;  /* 0xfffe0000ff027424 */ /* 0x000fe200078e00ff */
[----:B------:R-:W-:Y:S02]  /*3a80*/  VOTEU.ANY UR6, UPT, PT ;  /* 0x0000000000067886 */ /* 0x000fe400038e0100 */
[----:B------:R-:W-:Y:S01]  /*3a90*/  UFLO.U32 UR6, UR6 ;  /* 0x00000006000672bd */ /* 0x000fe200080e0000 */
[----:B------:R-:W2:Y:S05]  /*3aa0*/  REDUX UR4, R2 ;  /* 0x00000000020473c4 */ /* 0x000eaa0000000000 */
[----:B-1----:R-:W-:-:S02]  /*3ab0*/  ISETP.EQ.U32.AND P0, PT, R0, UR6, PT ;  /* 0x0000000600007c0c */ /* 0x002fc4000bf02070 */
[----:B--2---:R-:W-:Y:S01]  /*3ac0*/  MOV R0, UR4 ;  /* 0x0000000400007c02 */ /* 0x004fe20008000f00 */
[----:B------:R-:W-:-:S05]  /*3ad0*/  UMOV UR4, 0xfffe0000 ;  /* 0xfffe000000047882 */ /* 0x000fca0000000000 */
[----:B------:R1:W-:Y:S05]  /*3ae0*/  UTCATOMSWS.AND URZ, UR4 ;  /* 0x0000000400ff79e3 */ /* 0x0003ea0008000000 */
[----:B------:R1:W-:Y:S01]  /*3af0*/  @P0 ATOMS.AND RZ, [UR5], R0 ;  /* 0x00000000ffff098c */ /* 0x0003e2000a800005 */
[----:B------:R-:W-:Y:S05]  /*3b00*/  BRA `(.L_x_46) ;  /* 0x0000000000147947 */ /* 0x000fea0003800000 */
.L_x_45:
[----:B------:R-:W-:Y:S02]  /*3b10*/  MOV R2, 0x3b30 ;  /* 0x00003b3000027802 */ /* 0x000fe40000000f00 */
[----:B------:R-:W-:Y:S05]  /*3b20*/  CALL.REL.NOINC `($__internal_0_$__cuda_sm10x_tcgen05_guardrail_trap_col_being_dealloced_not_returned_by_alloc) ;  /* 0x00000004000c7944 */ /* 0x000fea0003c00000 */
[----:B------:R-:W-:Y:S05]  /*3b30*/  BRA `(.L_x_46) ;  /* 0x0000000000087947 */ /* 0x000fea0003800000 */
.L_x_44:
[----:B------:R-:W-:Y:S02]  /*3b40*/  MOV R2, 0x3b60 ;  /* 0x00003b6000027802 */ /* 0x000fe40000000f00 */
[----:B------:R-:W-:Y:S05]  /*3b50*/  CALL.REL.NOINC `($__internal_2_$__cuda_sm10x_tcgen05_guardrail_trap_unallocated_columns_being_dealloced) ;  /* 0x0000000400187944 */ /* 0x000fea0003c00000 */
.L_x_46:
[----:B------:R-:W-:Y:S01]  /*3b60*/  NOP ;  /* 0x0000000000007918 */ /* 0x000fe20000000000 */
[----:B-1----:R-:W-:Y:S05]  /*3b70*/  EXIT ;  /* 0x000000000000794d */ /* 0x002fea0003800000 */
.L_x_14:
[----:B------:R-:W-:-:S07]  /*3b80*/  MOV R5, R4 ;  /* 0x0000000400057202 */ /* 0x000fce0000000f00 */
.L_x_47:
[----:B-1----:R1:W2:Y:S02]  /*3b90*/  SYNCS.PHASECHK.TRANS64.TRYWAIT P0, [R2+URZ+0x31800], R5 ;  /* 0x03180005020075a7 */ /* 0x0022a400080011ff */
[----:B--2---:R-:W-:Y:S05]  /*3ba0*/  @!P0 NANOSLEEP.SYNCS 0x989680 ;  /* 0x009896800000895d */ /* 0x004fea0003900000 */
[----:B------:R-:W2:Y:S02]  /*3bb0*/  @!P0 SYNCS.PHASECHK.TRANS64 P0, [R2+URZ+0x31800], R5 ;  /* 0x03180005020085a7 */ /* 0x000ea400080010ff */
[----:B--2---:R-:W-:Y:S05]  /*3bc0*/  @!P0 BRA `(.L_x_47) ;  /* 0xfffffffc00f08947 */ /* 0x004fea000383ffff */
[----:B------:R-:W-:Y:S05]  /*3bd0*/  BRA `(.L_x_48) ;  /* 0xffffffcc009c7947 */ /* 0x000fea000383ffff */
.L_x_18:
[----:B------:R-:W-:Y:S02]  /*3be0*/  MOV R8, UR10 ;  /* 0x0000000a00087c02 */ /* 0x000fe40008000f00 */
[----:B------:R-:W-:Y:S02]  /*3bf0*/  MOV R9, UR10 ;  /* 0x0000000a00097c02 */ /* 0x000fe40008000f00 */
[----:B------:R-:W-:-:S07]  /*3c00*/  MOV R0, UR9 ;  /* 0x0000000900007c02 */ /* 0x000fce0008000f00 */
.L_x_49:
[----:B-1----:R1:W2:Y:S02]  /*3c10*/  SYNCS.PHASECHK.TRANS64.TRYWAIT P0, [R0+URZ+0x31870], R9 ;  /* 0x03187009000075a7 */ /* 0x0022a400080011ff */
[----:B--2---:R-:W-:Y:S05]  /*3c20*/  @!P0 NANOSLEEP.SYNCS 0x989680 ;  /* 0x009896800000895d */ /* 0x004fea0003900000 */
[----:B------:R-:W2:Y:S02]  /*3c30*/  @!P0 SYNCS.PHASECHK.TRANS64 P0, [R0+URZ+0x31870], R9 ;  /* 0x03187009000085a7 */ /* 0x000ea400080010ff */
[----:B--2---:R-:W-:Y:S05]  /*3c40*/  @!P0 BRA `(.L_x_49) ;  /* 0xfffffffc00f08947 */ /* 0x004fea000383ffff */
[----:B------:R-:W-:Y:S05]  /*3c50*/  BRA `(.L_x_50) ;  /* 0xffffffd4002c7947 */ /* 0x000fea000383ffff */
.L_x_19:
[----:B------:R-:W-:Y:S02]  /*3c60*/  MOV R2, UR10 ;  /* 0x0000000a00027c02 */ /* 0x000fe40008000f00 */
[----:B------:R-:W-:Y:S07]  /*3c70*/  MOV R8, R9 ;  /* 0x0000000900087202 */ /* 0x000fee0000000f00 */
.L_x_51:
[----:B-1----:R1:W2:Y:S02]  /*3c80*/  SYNCS.PHASECHK.TRANS64.TRYWAIT P0, [R2+URZ+0x31840], R9 ;  /* 0x03184009020075a7 */ /* 0x0022a400080011ff */
[----:B--2---:R-:W-:Y:S05]  /*3c90*/  @!P0 NANOSLEEP.SYNCS 0x989680 ;  /* 0x009896800000895d */ /* 0x004fea0003900000 */
[----:B------:R-:W2:Y:S02]  /*3ca0*/  @!P0 SYNCS.PHASECHK.TRANS64 P0, [R2+URZ+0x31840], R9 ;  /* 0x03184009020085a7 */ /* 0x000ea400080010ff */
[----:B--2---:R-:W-:Y:S05]  /*3cb0*/  @!P0 BRA `(.L_x_51) ;  /* 0xfffffffc00f08947 */ /* 0x004fea000383ffff */
[----:B------:R-:W-:Y:S05]  /*3cc0*/  BRA `(.L_x_52) ;  /* 0xffffffd400307947 */ /* 0x000fea000383ffff */
.L_x_21:
[----:B------:R-:W-:Y:S02]  /*3cd0*/  MOV R2, UR13 ;  /* 0x0000000d00027c02 */ /* 0x000fe40008000f00 */
[----:B------:R-:W-:Y:S07]  /*3ce0*/  MOV R8, R9 ;  /* 0x0000000900087202 */ /* 0x000fee0000000f00 */
.L_x_53:
[----:B-1----:R1:W2:Y:S02]  /*3cf0*/  SYNCS.PHASECHK.TRANS64.TRYWAIT P0, [R2+URZ+0x31840], R9 ;  /* 0x03184009020075a7 */ /* 0x0022a400080011ff */
[----:B--2---:R-:W-:Y:S05]  /*3d00*/  @!P0 NANOSLEEP.SYNCS 0x989680 ;  /* 0x009896800000895d */ /* 0x004fea0003900000 */
[----:B------:R-:W2:Y:S02]  /*3d10*/  @!P0 SYNCS.PHASECHK.TRANS64 P0, [R2+URZ+0x31840], R9 ;  /* 0x03184009020085a7 */ /* 0x000ea400080010ff */
[----:B--2---:R-:W-:Y:S05]  /*3d20*/  @!P0 BRA `(.L_x_53) ;  /* 0xfffffffc00f08947 */ /* 0x004fea000383ffff */
[----:B------:R-:W-:Y:S05]  /*3d30*/  BRA `(.L_x_54) ;  /* 0xffffffd800087947 */ /* 0x000fea000383ffff */
.L_x_25:
[----:B------:R-:W-:Y:S04]  /*3d40*/  SHF.L.U32 R18, R12, 0x1f, RZ ;  /* 0x0000001f0c127819 */ /* 0x000fe800000006ff */
[----:B------:R-:W-:Y:S07]  /*3d50*/  MOV R19, R18 ;  /* 0x0000001200137202 */ /* 0x000fee0000000f00 */
.L_x_55:
[----:B-1----:R1:W2:Y:S02]  /*3d60*/  SYNCS.PHASECHK.TRANS64.TRYWAIT P0, [R8+URZ+0x31820], R19 ;  /* 0x03182013080075a7 */ /* 0x0022a400080011ff */
[----:B--2---:R-:W-:Y:S05]  /*3d70*/  @!P0 NANOSLEEP.SYNCS 0x989680 ;  /* 0x009896800000895d */ /* 0x004fea0003900000 */
[----:B------:R-:W2:Y:S02]  /*3d80*/  @!P0 SYNCS.PHASECHK.TRANS64 P0, [R8+URZ+0x31820], R19 ;  /* 0x03182013080085a7 */ /* 0x000ea400080010ff */
[----:B--2---:R-:W-:Y:S05]  /*3d90*/  @!P0 BRA `(.L_x_55) ;  /* 0xfffffffc00f08947 */ /* 0x004fea000383ffff */
[----:B------:R-:W-:Y:S05]  /*3da0*/  BRA `(.L_x_56) ;  /* 0xffffffdc006c7947 */ /* 0x000fea000383ffff */
.L_x_26:
[-C--:B------:R-:W-:Y:S02]  /*3db0*/  MOV R26, R3.reuse ;  /* 0x00000003001a7202 */ /* 0x080fe40000000f00 */
[----:B------:R-:W-:Y:S07]  /*3dc0*/  MOV R27, R3 ;  /* 0x00000003001b7202 */ /* 0x000fee0000000f00 */
.L_x_57:
[----:B-1----:R1:W2:Y:S02]  /*3dd0*/  SYNCS.PHASECHK.TRANS64.TRYWAIT P0, [R8+URZ+0x31828], R27 ;  /* 0x0318281b080075a7 */ /* 0x0022a400080011ff */
[----:B--2---:R-:W-:Y:S05]  /*3de0*/  @!P0 NANOSLEEP.SYNCS 0x989680 ;  /* 0x009896800000895d */ /* 0x004fea0003900000 */
[----:B------:R-:W2:Y:S02]  /*3df0*/  @!P0 SYNCS.PHASECHK.TRANS64 P0, [R8+URZ+0x31828], R27 ;  /* 0x0318281b080085a7 */ /* 0x000ea400080010ff */
[----:B--2---:R-:W-:Y:S05]  /*3e00*/  @!P0 BRA `(.L_x_57) ;  /* 0xfffffffc00f08947 */ /* 0x004fea000383ffff */
[----:B------:R-:W-:Y:S05]  /*3e10*/  BRA `(.L_x_58) ;  /* 0xffffffe000207947 */ /* 0x000fea000383ffff */
.L_x_27:
[-C--:B------:R-:W-:Y:S02]  /*3e20*/  MOV R26, R3.reuse ;  /* 0x00000003001a7202 */ /* 0x080fe40000000f00 */
[----:B-1----:R-:W-:Y:S07]  /*3e30*/  MOV R27, R3 ;  /* 0x00000003001b7202 */ /* 0x002fee0000000f00 */
.L_x_59:
[----:B-1----:R1:W2:Y:S02]  /*3e40*/  SYNCS.PHASECHK.TRANS64.TRYWAIT P0, [R8+URZ+0x31830], R27 ;  /* 0x0318301b080075a7 */ /* 0x0022a400080011ff */
[----:B--2---:R-:W-:Y:S05]  /*3e50*/  @!P0 NANOSLEEP.SYNCS 0x989680 ;  /* 0x009896800000895d */ /* 0x004fea0003900000 */
[----:B------:R-:W2:Y:S02]  /*3e60*/  @!P0 SYNCS.PHASECHK.TRANS64 P0, [R8+URZ+0x31830], R27 ;  /* 0x0318301b080085a7 */ /* 0x000ea400080010ff */
[----:B--2---:R-:W-:Y:S05]  /*3e70*/  @!P0 BRA `(.L_x_59) ;  /* 0xfffffffc00f08947 */ /* 0x004fea000383ffff */
[----:B------:R-:W-:Y:S05]  /*3e80*/  BRA `(.L_x_60) ;  /* 0xffffffe0005c7947 */ /* 0x000fea000383ffff */
.L_x_28:
[-C--:B------:R-:W-:Y:S02]  /*3e90*/  MOV R26, R3.reuse ;  /* 0x00000003001a7202 */ /* 0x080fe40000000f00 */
[----:B-1----:R-:W-:Y:S07]  /*3ea0*/  MOV R27, R3 ;  /* 0x00000003001b7202 */ /* 0x002fee0000000f00 */
.L_x_61:
[----:B-1----:R1:W2:Y:S02]  /*3eb0*/  SYNCS.PHASECHK.TRANS64.TRYWAIT P0, [R8+URZ+0x31838], R27 ;  /* 0x0318381b080075a7 */ /* 0x0022a400080011ff */
[----:B--2---:R-:W-:Y:S05]  /*3ec0*/  @!P0 NANOSLEEP.SYNCS 0x989680 ;  /* 0x009896800000895d */ /* 0x004fea0003900000 */
[----:B------:R-:W2:Y:S02]  /*3ed0*/  @!P0 SYNCS.PHASECHK.TRANS64 P0, [R8+URZ+0x31838], R27 ;  /* 0x0318381b080085a7 */ /* 0x000ea400080010ff */
[----:B--2---:R-:W-:Y:S05]  /*3ee0*/  @!P0 BRA `(.L_x_61) ;  /* 0xfffffffc00f08947 */ /* 0x004fea000383ffff */
[----:B------:R-:W-:Y:S05]  /*3ef0*/  BRA `(.L_x_62) ;  /* 0xffffffe000947947 */ /* 0x000fea000383ffff */
.L_x_33:
[----:B------:R-:W-:-:S07]  /*3f00*/  MOV R5, R4 ;  /* 0x0000000400057202 */ /* 0x000fce0000000f00 */
.L_x_63:
[----:B-1----:R1:W2:Y:S02]  /*3f10*/  SYNCS.PHASECHK.TRANS64.TRYWAIT P1, [R2+URZ+0x31860], R5 ;  /* 0x03186005020075a7 */ /* 0x0022a400080211ff */
[----:B--2---:R-:W-:Y:S05]  /*3f20*/  @!P1 NANOSLEEP.SYNCS 0x989680 ;  /* 0x009896800000995d */ /* 0x004fea0003900000 */
[----:B------:R-:W2:Y:S02]  /*3f30*/  @!P1 SYNCS.PHASECHK.TRANS64 P1, [R2+URZ+0x31860], R5 ;  /* 0x03186005020095a7 */ /* 0x000ea400080210ff */
[----:B--2---:R-:W-:Y:S05]  /*3f40*/  @!P1 BRA `(.L_x_63) ;  /* 0xfffffffc00f09947 */ /* 0x004fea000383ffff */
[----:B------:R-:W-:Y:S05]  /*3f50*/  BRA `(.L_x_64) ;  /* 0xffffffe400e47947 */ /* 0x000fea000383ffff */
        .weak           $__internal_0_$__cuda_sm10x_tcgen05_guardrail_trap_col_being_dealloced_not_returned_by_alloc
        .type           $__internal_0_$__cuda_sm10x_tcgen05_guardrail_trap_col_being_dealloced_not_returned_by_alloc,@function
        .size           $__internal_0_$__cuda_sm10x_tcgen05_guardrail_trap_col_being_dealloced_not_returned_by_alloc,($__internal_1_$__cuda_sm10x_tcgen05_guardrail_trap_phase_invalid_during_alloc - $__internal_0_$__cuda_sm10x_tcgen05_guardrail_trap_col_being_dealloced_not_returned_by_alloc)
$__internal_0_$__cuda_sm10x_tcgen05_guardrail_trap_col_being_dealloced_not_returned_by_alloc:
[----:B------:R-:W-:Y:S05]  /*3f60*/  BPT.TRAP 0x1 ;  /* 0x000000040000795c */ /* 0x000fea0000300000 */
[----:B------:R-:W-:-:S04]  /*3f70*/  HFMA2 R3, -RZ, RZ, 0, 0 ;  /* 0x00000000ff037431 */ /* 0x000fc800000001ff */
[----:B------:R-:W-:Y:S05]  /*3f80*/  RET.REL.NODEC R2 `(_ZN9deep_gemm24sm100_fp8_gemm_1d1d_implILN4cute4UMMA5MajorE0ELS3_0ELj0ELj4096ELj7168ELj128ELj192ELj128ELj64ELj128ELj128ELj128ELj4ELj128ELj128ELj1ELb0ELj140ELNS_8GemmTypeE1ELb0EN7cutlass10bfloat16_tENS_16EpilogueIdentityEEEvPijjj14CUtensorMap_stS9_S9_S9_S9_) ;  /* 0xffffffc0021c7950 */ /* 0x000fea0003c3ffff */
        .weak           $__internal_1_$__cuda_sm10x_tcgen05_guardrail_trap_phase_invalid_during_alloc
        .type           $__internal_1_$__cuda_sm10x_tcgen05_guardrail_trap_phase_invalid_during_alloc,@function
        .size           $__internal_1_$__cuda_sm10x_tcgen05_guardrail_trap_phase_invalid_during_alloc,($__internal_2_$__cuda_sm10x_tcgen05_guardrail_trap_unallocated_columns_being_dealloced - $__internal_1_$__cuda_sm10x_tcgen05_guardrail_trap_phase_invalid_during_alloc)
$__internal_1_$__cuda_sm10x_tcgen05_guardrail_trap_phase_invalid_during_alloc:
[----:B------:R-:W-:Y:S05]  /*3f90*/  BPT.TRAP 0x1 ;  /* 0x000000040000795c */ /* 0x000fea0000300000 */
[----:B------:R-:W-:-:S04]  /*3fa0*/  MOV R5, 0x0 ;  /* 0x0000000000057802 */ /* 0x000fc80000000f00 */
[----:B------:R-:W-:Y:S05]  /*3fb0*/  RET.REL.NODEC R4 `(_ZN9deep_gemm24sm100_fp8_gemm_1d1d_implILN4cute4UMMA5MajorE0ELS3_0ELj0ELj4096ELj7168ELj128ELj192ELj128ELj64ELj128ELj128ELj128ELj4ELj128ELj128ELj1ELb0ELj140ELNS_8GemmTypeE1ELb0EN7cutlass10bfloat16_tENS_16EpilogueIdentityEEEvPijjj14CUtensorMap_stS9_S9_S9_S9_) ;  /* 0xffffffc004107950 */ /* 0x000fea0003c3ffff */
        .weak           $__internal_2_$__cuda_sm10x_tcgen05_guardrail_trap_unallocated_columns_being_dealloced
        .type           $__internal_2_$__cuda_sm10x_tcgen05_guardrail_trap_unallocated_columns_being_dealloced,@function
        .size           $__internal_2_$__cuda_sm10x_tcgen05_guardrail_trap_unallocated_columns_being_dealloced,($__internal_3_$__cuda_sm20_div_u16 - $__internal_2_$__cuda_sm10x_tcgen05_guardrail_trap_unallocated_columns_being_dealloced)
$__internal_2_$__cuda_sm10x_tcgen05_guardrail_trap_unallocated_columns_being_dealloced:
[----:B------:R-:W-:Y:S05]  /*3fc0*/  BPT.TRAP 0x1 ;  /* 0x000000040000795c */ /* 0x000fea0000300000 */
[----:B------:R-:W-:-:S04]  /*3fd0*/  HFMA2 R3, -RZ, RZ, 0, 0 ;  /* 0x00000000ff037431 */ /* 0x000fc800000001ff */
[----:B------:R-:W-:Y:S05]  /*3fe0*/  RET.REL.NODEC R2 `(_ZN9deep_gemm24sm100_fp8_gemm_1d1d_implILN4cute4UMMA5MajorE0ELS3_0ELj0ELj4096ELj7168ELj128ELj192ELj128ELj64ELj128ELj128ELj128ELj4ELj128ELj128ELj1ELb0ELj140ELNS_8GemmTypeE1ELb0EN7cutlass10bfloat16_tENS_16EpilogueIdentityEEEvPijjj14CUtensorMap_stS9_S9_S9_S9_) ;  /* 0xffffffc002047950 */ /* 0x000fea0003c3ffff */
        .weak           $__internal_3_$__cuda_sm20_div_u16
        .type           $__internal_3_$__cuda_sm20_div_u16,@function
        .size           $__internal_3_$__cuda_sm20_div_u16,(.L_x_69 - $__internal_3_$__cuda_sm20_div_u16)
$__internal_3_$__cuda_sm20_div_u16:
[----:B------:R-:W1:Y:S01]  /*3ff0*/  I2F.U16 R8, R9 ;  /* 0x0000000900087306 */ /* 0x000e620000101000 */
[----:B------:R-:W-:-:S07]  /*4000*/  IMAD.MOV.U32 R4, RZ, RZ, 0x4b800000 ;  /* 0x4b800000ff047424 */ /* 0x000fce00078e00ff */
[----:B------:R-:W-:Y:S01]  /*4010*/  I2F.U16.RZ R5, R5 ;  /* 0x0000000500057306 */ /* 0x000fe2000010d000 */
[C---:B-1----:R-:W-:Y:S02]  /*4020*/  FSETP.GEU.AND P1, PT, |R8|.reuse, 1.175494350822287508e-38, PT ;  /* 0x008000000800780b */ /* 0x042fe40003f2e200 */
[----:B------:R-:W-:Y:S02]  /*4030*/  FSETP.GT.AND P3, PT, |R8|, 8.50705917302346158658e+37, PT ;  /* 0x7e8000000800780b */ /* 0x000fe40003f64200 */
[----:B------:R-:W-:Y:S02]  /*4040*/  FSEL R4, R4, 1, !P1 ;  /* 0x3f80000004047808 */ /* 0x000fe40004800000 */
[----:B------:R-:W-:Y:S02]  /*4050*/  ISETP.NE.U32.AND P1, PT, R9, RZ, PT ;  /* 0x000000ff0900720c */ /* 0x000fe40003f25070 */
[----:B------:R-:W-:-:S05]  /*4060*/  FSEL R4, R4, 0.25, !P3 ;  /* 0x3e80000004047808 */ /* 0x000fca0005800000 */
[----:B------:R-:W-:-:S06]  /*4070*/  FMUL R8, R8, R4 ;  /* 0x0000000408087220 */ /* 0x000fcc0000400000 */
[----:B------:R-:W1:Y:S02]  /*4080*/  MUFU.RCP R8, R8 ;  /* 0x0000000800087308 */ /* 0x000e640000001000 */
[----:B-1----:R-:W-:-:S04]  /*4090*/  FMUL R4, R4, R8 ;  /* 0x0000000804047220 */ /* 0x002fc80000400000 */
[----:B------:R-:W-:-:S04]  /*40a0*/  VIADD R4, R4, 0x2 ;  /* 0x0000000204047836 */ /* 0x000fc80000000000 */
[----:B------:R-:W-:Y:S01]  /*40b0*/  FMUL.RZ R4, R5, R4 ;  /* 0x0000000405047220 */ /* 0x000fe2000040c000 */
[----:B------:R-:W-:-:S03]  /*40c0*/  HFMA2 R5, -RZ, RZ, 0, 0 ;  /* 0x00000000ff057431 */ /* 0x000fc600000001ff */
[----:B------:R1:W2:Y:S02]  /*40d0*/  F2I.U32.TRUNC.NTZ R40, R4 ;  /* 0x0000000400287305 */ /* 0x0002a4000020f000 */
[----:B-1----:R-:W-:Y:S01]  /*40e0*/  IMAD.MOV.U32 R4, RZ, RZ, R2 ;  /* 0x000000ffff047224 */ /* 0x002fe200078e0002 */
[----:B--2---:R-:W-:Y:S02]  /*40f0*/  LOP3.LUT R40, R40, 0xffff, RZ, 0xc0, !PT ;  /* 0x0000ffff28287812 */ /* 0x004fe400078ec0ff */
[----:B------:R-:W-:Y:S01]  /*4100*/  @!P1 MOV R40, 0xffffffff ;  /* 0xffffffff00289802 */ /* 0x000fe20000000f00 */
[----:B------:R-:W-:Y:S06]  /*4110*/  RET.REL.NODEC R4 `(_ZN9deep_gemm24sm100_fp8_gemm_1d1d_implILN4cute4UMMA5MajorE0ELS3_0ELj0ELj4096ELj7168ELj128ELj192ELj128ELj64ELj128ELj128ELj128ELj4ELj128ELj128ELj1ELb0ELj140ELNS_8GemmTypeE1ELb0EN7cutlass10bfloat16_tENS_16EpilogueIdentityEEEvPijjj14CUtensorMap_stS9_S9_S9_S9_) ;  /* 0xffffffbc04b87950 */ /* 0x000fec0003c3ffff */
.L_x_65:
[----:B------:R-:W-:-:S00]  /*4120*/  BRA `(.L_x_65) ;  /* 0xfffffffc00fc7947 */ /* 0x000fc0000383ffff */
[----:B------:R-:W-:-:S00]  /*4130*/  NOP ;  /* 0x0000000000007918 */ /* 0x000fc00000000000 */
        /* <DEDUP_REMOVED lines=12> */
.L_x_69:


//--------------------- .nv.shared._ZN9deep_gemm24sm100_fp8_gemm_1d1d_implILN4cute4UMMA5MajorE0ELS3_0ELj0ELj4096ELj7168ELj128ELj192ELj128ELj64ELj128ELj128ELj128ELj4ELj128ELj128ELj1ELb0ELj140ELNS_8GemmTypeE1ELb0EN7cutlass10bfloat16_tENS_16EpilogueIdentityEEEvPijjj14CUtensorMap_stS9_S9_S9_S9_ --------------------------
	.section	.nv.shared._ZN9deep_gemm24sm100_fp8_gemm_1d1d_implILN4cute4UMMA5MajorE0ELS3_0ELj0ELj4096ELj7168ELj128ELj192ELj128ELj64ELj128ELj128ELj128ELj4ELj128ELj128ELj1ELb0ELj140ELNS_8GemmTypeE1ELb0EN7cutlass10bfloat16_tENS_16EpilogueIdentityEEEvPijjj14CUtensorMap_stS9_S9_S9_S9_,"aw",@nobits
	.sectionflags	@""
	.align	1024
	.zero		1024


//--------------------- .nv.shared.reserved.0     --------------------------
	.section	.nv.shared.reserved.0,"aw",@nobits
	.align	8
	.weak		__nv_reservedSMEM_offset_0_alias
	.size		__nv_reservedSMEM_offset_0_alias, 0, 64
	.other		__nv_reservedSMEM_offset_0_alias,@"STO_CUDA_RESERVED_SHARED STV_DEFAULT"
__nv_reservedSMEM_offset_0_alias:
	.zero		0
.nv.shared.reserved.0:
	.zero		64
	.weak		__nv_reservedSMEM_allocation_phase
	.type		__nv_reservedSMEM_allocation_phase,@object
	.size		__nv_reservedSMEM_allocation_phase,(.L_0 - __nv_reservedSMEM_allocation_phase)
__nv_reservedSMEM_allocation_phase:
	.zero		1
.L_0:
	.zero		7
	.weak		__nv_reservedSMEM_devtool_atexit_pc
	.type		__nv_reservedSMEM_devtool_atexit_pc,@object
	.size		__nv_reservedSMEM_devtool_atexit_pc,(__nv_reservedSMEM_allocation_mask - __nv_reservedSMEM_devtool_atexit_pc)
__nv_reservedSMEM_devtool_atexit_pc:
	.zero		8
	.weak		__nv_reservedSMEM_allocation_mask
	.type		__nv_reservedSMEM_allocation_mask,@object
	.size		__nv_reservedSMEM_allocation_mask,(.L_2 - __nv_reservedSMEM_allocation_mask)
__nv_reservedSMEM_allocation_mask:
	.zero		4
.L_2:


//--------------------- .nv.global                --------------------------
	.section	.nv.global,"aw",@nobits
.nv.global:
	.type		_ZN47_INTERNAL_ddf13153_9_kernel_cu_52d0deed_28917164cute1_E,@object
	.size		_ZN47_INTERNAL_ddf13153_9_kernel_cu_52d0deed_28917164cute1_E,(_ZN47_INTERNAL_ddf13153_9_kernel_cu_52d0deed_28917164cuda3std3__45__cpo6cbeginE - _ZN47_INTERNAL_ddf13153_9_kernel_cu_52d0deed_28917164cute1_E)
_ZN47_INTERNAL_ddf13153_9_kernel_cu_52d0deed_28917164cute1_E:
	.zero		1
	.type		_ZN47_INTERNAL_ddf13153_9_kernel_cu_52d0deed_28917164cuda3std3__45__cpo6cbeginE,@object
	.size		_ZN47_INTERNAL_ddf13153_9_kernel_cu_52d0deed_28917164cuda3std3__45__cpo6cbeginE,(_ZN47_INTERNAL_ddf13153_9_kernel_cu_52d0deed_28917164cuda3std3__48in_placeE - _ZN47_INTERNAL_ddf13153_9_kernel_cu_52d0deed_28917164cuda3std3__45__cpo6cbeginE)
_ZN47_INTERNAL_ddf13153_9_kernel_cu_52d0deed_28917164cuda3std3__45__cpo6cbeginE:
	.zero		1
	.type		_ZN47_INTERNAL_ddf13153_9_kernel_cu_52d0deed_28917164cuda3std3__48in_placeE,@object
	.size		_ZN47_INTERNAL_ddf13153_9_kernel_cu_52d0deed_28917164cuda3std3__48in_placeE,(_ZN47_INTERNAL_ddf13153_9_kernel_cu_52d0deed_28917164cuda3std6ranges3__45__cpo9iter_moveE - _ZN47_INTERNAL_ddf13153_9_kernel_cu_52d0deed_28917164cuda3std3__48in_placeE)
_ZN47_INTERNAL_ddf13153_9_kernel_cu_52d0deed_28917164cuda3std3__48in_placeE:
	.zero		1
	.type		_ZN47_INTERNAL_ddf13153_9_kernel_cu_52d0deed_28917164cuda3std6ranges3__45__cpo9iter_moveE,@object
	.size		_ZN47_INTERNAL_ddf13153_9_kernel_cu_52d0deed_28917164cuda3std6ranges3__45__cpo9iter_moveE,(_ZN47_INTERNAL_ddf13153_9_kernel_cu_52d0deed_28917164cuda3std3__45__cpo5beginE - _ZN47_INTERNAL_ddf13153_9_kernel_cu_52d0deed_28917164cuda3std6ranges3__45__cpo9iter_moveE)
_ZN47_INTERNAL_ddf13153_9_kernel_cu_52d0deed_28917164cuda3std6ranges3__45__cpo9iter_moveE:
	.zero		1
	.type		_ZN47_INTERNAL_ddf13153_9_kernel_cu_52d0deed_28917164cuda3std3__45__cpo5beginE,@object
	.size		_ZN47_INTERNAL_ddf13153_9_kernel_cu_52d0deed_28917164cuda3std3__45__cpo5beginE,(_ZN47_INTERNAL_ddf13153_9_kernel_cu_52d0deed_28917164cuda3std3__449_GLOBAL__N__ddf13153_9_kernel_cu_52d0deed_28917166ignoreE - _ZN47_INTERNAL_ddf13153_9_kernel_cu_52d0deed_28917164cuda3std3__45__cpo5beginE)
_ZN47_INTERNAL_ddf13153_9_kernel_cu_52d0deed_28917164cuda3std3__45__cpo5beginE:
	.zero		1
	.type		_ZN47_INTERNAL_ddf13153_9_kernel_cu_52d0deed_28917164cuda3std3__449_GLOBAL__N__ddf13153_9_kernel_cu_52d0deed_28917166ignoreE,@object
	.size		_ZN47_INTERNAL_ddf13153_9_kernel_cu_52d0deed_28917164cuda3std3__449_GLOBAL__N__ddf13153_9_kernel_cu_52d0deed_28917166ignoreE,(_ZN47_INTERNAL_ddf13153_9_kernel_cu_52d0deed_28917164cute7productE - _ZN47_INTERNAL_ddf13153_9_kernel_cu_52d0deed_28917164cuda3std3__449_GLOBAL__N__ddf13153_9_kernel_cu_52d0deed_28917166ignoreE)
_ZN47_INTERNAL_ddf13153_9_kernel_cu_52d0deed_28917164cuda3std3__449_GLOBAL__N__ddf13153_9_kernel_cu_52d0deed_28917166ignoreE:
	.zero		1
	.type		_ZN47_INTERNAL_ddf13153_9_kernel_cu_52d0deed_28917164cute7productE,@object
	.size		_ZN47_INTERNAL_ddf13153_9_kernel_cu_52d0deed_28917164cute7productE,(_ZN47_INTERNAL_ddf13153_9_kernel_cu_52d0deed_28917164cuda3std3__45__cpo3endE - _ZN47_INTERNAL_ddf13153_9_kernel_cu_52d0deed_28917164cute7productE)
_ZN47_INTERNAL_ddf13153_9_kernel_cu_52d0deed_28917164cute7productE:
	.zero		1
	.type		_ZN47_INTERNAL_ddf13153_9_kernel_cu_52d0deed_28917164cuda3std3__45__cpo3endE,@object
	.size		_ZN47_INTERNAL_ddf13153_9_kernel_cu_52d0deed_28917164cuda3std3__45__cpo3endE,(_ZN47_INTERNAL_ddf13153_9_kernel_cu_52d0deed_28917164cuda3std3__419piecewise_constructE - _ZN47_INTERNAL_ddf13153_9_kernel_cu_52d0deed_28917164cuda3std3__45__cpo3endE)
_ZN47_INTERNAL_ddf13153_9_kernel_cu_52d0deed_28917164cuda3std3__45__cpo3endE:
	.zero		1
	.type		_ZN47_INTERNAL_ddf13153_9_kernel_cu_52d0deed_28917164cuda3std3__419piecewise_constructE,@object
	.size		_ZN47_INTERNAL_ddf13153_9_kernel_cu_52d0deed_28917164cuda3std3__419piecewise_constructE,(_ZN47_INTERNAL_ddf13153_9_kernel_cu_52d0deed_28917164cuda3std3__45__cpo4cendE - _ZN47_INTERNAL_ddf13153_9_kernel_cu_52d0deed_28917164cuda3std3__419piecewise_constructE)
_ZN47_INTERNAL_ddf13153_9_kernel_cu_52d0deed_28917164cuda3std3__419piecewise_constructE:
	.zero		1
	.type		_ZN47_INTERNAL_ddf13153_9_kernel_cu_52d0deed_28917164cuda3std3__45__cpo4cendE,@object
	.size		_ZN47_INTERNAL_ddf13153_9_kernel_cu_52d0deed_28917164cuda3std3__45__cpo4cendE,(_ZN47_INTERNAL_ddf13153_9_kernel_cu_52d0deed_28917164cuda3std6ranges3__45__cpo4swapE - _ZN47_INTERNAL_ddf13153_9_kernel_cu_52d0deed_28917164cuda3std3__45__cpo4cendE)
_ZN47_INTERNAL_ddf13153_9_kernel_cu_52d0deed_28917164cuda3std3__45__cpo4cendE:
	.zero		1
	.type		_ZN47_INTERNAL_ddf13153_9_kernel_cu_52d0deed_28917164cuda3std6ranges3__45__cpo4swapE,@object
	.size		_ZN47_INTERNAL_ddf13153_9_kernel_cu_52d0deed_28917164cuda3std6ranges3__45__cpo4swapE,(.L_10 - _ZN47_INTERNAL_ddf13153_9_kernel_cu_52d0deed_28917164cuda3std6ranges3__45__cpo4swapE)
_ZN47_INTERNAL_ddf13153_9_kernel_cu_52d0deed_28917164cuda3std6ranges3__45__cpo4swapE:
	.zero		1
.L_10:


//--------------------- .nv.constant0._ZN9deep_gemm24sm100_fp8_gemm_1d1d_implILN4cute4UMMA5MajorE0ELS3_0ELj0ELj4096ELj7168ELj128ELj192ELj128ELj64ELj128ELj128ELj128ELj4ELj128ELj128ELj1ELb0ELj140ELNS_8GemmTypeE1ELb0EN7cutlass10bfloat16_tENS_16EpilogueIdentityEEEvPijjj14CUtensorMap_stS9_S9_S9_S9_ --------------------------
	.section	.nv.constant0._ZN9deep_gemm24sm100_fp8_gemm_1d1d_implILN4cute4UMMA5MajorE0ELS3_0ELj0ELj4096ELj7168ELj128ELj192ELj128ELj64ELj128ELj128ELj128ELj4ELj128ELj128ELj1ELb0ELj140ELNS_8GemmTypeE1ELb0EN7cutlass10bfloat16_tENS_16EpilogueIdentityEEEvPijjj14CUtensorMap_stS9_S9_S9_S9_,"a",@progbits
	.sectionflags	@""
	.align	4
.nv.constant0._ZN9deep_gemm24sm100_fp8_gemm_1d1d_implILN4cute4UMMA5MajorE0ELS3_0ELj0ELj4096ELj7168ELj128ELj192ELj128ELj64ELj128ELj128ELj128ELj4ELj128ELj128ELj1ELb0ELj140ELNS_8GemmTypeE1ELb0EN7cutlass10bfloat16_tENS_16EpilogueIdentityEEEvPijjj14CUtensorMap_stS9_S9_S9_S9_:
	.zero		1600


//--------------------- SYMBOLS --------------------------

	.type		.nv.reservedSmem.offset0,@object
	.size		.nv.reservedSmem.offset0,0x4
	.type		.nv.reservedSmem.cap,@object
	.size		.nv.reservedSmem.cap,0x4
